// auto-generated by cutlass_sweep.fmha — config: {"arch": "sm_90", "direction": "fwd", "dtype": "fp16", "head_dim": 64, "mask": "residual", "schedule": "cooperative", "tile_kv": 64, "tile_q": 128}
#include "cutlass/cutlass.h"
#include "cute/tensor.hpp"
#include "cutlass/device_kernel.h"
#include "cutlass/kernel_hardware_info.h"
#include "88_hopper_fmha/collective/fmha_fusion.hpp"
#include "88_hopper_fmha/kernel/fmha_kernel_builder.hpp"

using namespace cute;
using Element = cutlass::half_t;
using TileShape = Shape<_128, _64, _64>;
using StrideQ = cute::tuple<int, _1, cute::tuple<int, int>>;
using StrideK = cute::tuple<int, _1, cute::tuple<int, int>>;
using StrideV = cute::tuple<int, cute::_1, cute::tuple<int, int>>;

using Kernel = typename cutlass::fmha::kernel::FmhaBuilder<
    Element, float, float,
    TileShape, StrideQ, StrideK, StrideV,
    cutlass::fmha::collective::ResidualFusion,
    cutlass::gemm::KernelTmaWarpSpecializedCooperative
  >::Kernel;

auto* _anchor = &cutlass::device_kernel<Kernel>;


// ===== COMPILED SASS (sm_90a) =====

	.target	sm_90a

	.elftype	@"ET_EXEC"


//--------------------- .note.nv.tkinfo           --------------------------
	.section	.note.nv.tkinfo,"",@"SHT_NOTE"
	.sectionflags	@"SHF_NOTE_NV_TKINFO"
	.tkinfo
        /*0018*/ 	.word	0x00000002
        /*0030*/ 	.string	""
        /*0030*/ 	.string	"ptxas"
        /*0030*/ 	.string	"Cuda compilation tools, release 13.0, V13.0.88"
        /*0030*/ 	.string	"Build cuda_13.0.r13.0/compiler.36424714_0"
        /*0030*/ 	.string	"-arch sm_90a -m 64 "



//--------------------- .note.nv.cuinfo           --------------------------
	.section	.note.nv.cuinfo,"",@"SHT_NOTE"
	.sectionflags	@"SHF_NOTE_NV_CUINFO"
        /*0018*/ 	.short	0x0002
        /*001a*/ 	.short	0x005a
        /*001c*/ 	.short	0x0082
	.zero		2


//--------------------- .nv.info                  --------------------------
	.section	.nv.info,"",@"SHT_CUDA_INFO"
	.align	4


	//----- nvinfo : EIATTR_REGCOUNT
	.align		4
        /*0000*/ 	.byte	0x04, 0x2f
        /*0002*/ 	.short	(.L_15 - .L_14)
	.align		4
.L_14:
        /*0004*/ 	.word	index@(_ZN7cutlass13device_kernelINS_4fmha6kernel28FmhaKernelTmaWarpSpecializedINS1_10collective30FmhaMainloopTmaWarpSpecializedINS_6half_tEffN4cute5tupleIJNS7_1CILi128EEENS9_ILi64EEESB_EEENS8_IJiNS9_ILi1EEENS8_IJiiEEEEEESF_SF_NS4_14ResidualFusionEJEEENS4_15FmhaFwdEpilogueIS6_fNS8_IJSB_SB_SB_EEEEENS2_23IndividualTileSchedulerEJEEEEEvNT_6ParamsE)
        /*0008*/ 	.word	0x000000a8


	//----- nvinfo : EIATTR_FRAME_SIZE
	.align		4
.L_15:
        /*000c*/ 	.byte	0x04, 0x11
        /*000e*/ 	.short	(.L_17 - .L_16)
	.align		4
.L_16:
        /*0010*/ 	.word	index@($__internal_0_$__cuda_sm20_rcp_rn_f32_slowpath)
        /*0014*/ 	.word	0x00000000


	//----- nvinfo : EIATTR_FRAME_SIZE
	.align		4
.L_17:
        /*0018*/ 	.byte	0x04, 0x11
        /*001a*/ 	.short	(.L_19 - .L_18)
	.align		4
.L_18:
        /*001c*/ 	.word	index@(_ZN7cutlass13device_kernelINS_4fmha6kernel28FmhaKernelTmaWarpSpecializedINS1_10collective30FmhaMainloopTmaWarpSpecializedINS_6half_tEffN4cute5tupleIJNS7_1CILi128EEENS9_ILi64EEESB_EEENS8_IJiNS9_ILi1EEENS8_IJiiEEEEEESF_SF_NS4_14ResidualFusionEJEEENS4_15FmhaFwdEpilogueIS6_fNS8_IJSB_SB_SB_EEEEENS2_23IndividualTileSchedulerEJEEEEEvNT_6ParamsE)
        /*0020*/ 	.word	0x00000000


	//----- nvinfo : EIATTR_MIN_STACK_SIZE
	.align		4
.L_19:
        /*0024*/ 	.byte	0x04, 0x12
        /*0026*/ 	.short	(.L_21 - .L_20)
	.align		4
.L_20:
        /*0028*/ 	.word	index@(_ZN7cutlass13device_kernelINS_4fmha6kernel28FmhaKernelTmaWarpSpecializedINS1_10collective30FmhaMainloopTmaWarpSpecializedINS_6half_tEffN4cute5tupleIJNS7_1CILi128EEENS9_ILi64EEESB_EEENS8_IJiNS9_ILi1EEENS8_IJiiEEEEEESF_SF_NS4_14ResidualFusionEJEEENS4_15FmhaFwdEpilogueIS6_fNS8_IJSB_SB_SB_EEEEENS2_23IndividualTileSchedulerEJEEEEEvNT_6ParamsE)
        /*002c*/ 	.word	0x00000000
.L_21:


//--------------------- .nv.compat                --------------------------
	.section	.nv.compat,"",@"SHT_CUDA_COMPAT_INFO"
	.align	4
        /*0000*/ 	.byte	0x02, 0x09, 0x01, 0x00, 0x02, 0x02, 0x04, 0x00, 0x02, 0x05, 0x05, 0x00, 0x03, 0x07, 0x01, 0x01
        /*0010*/ 	.byte	0x02, 0x03, 0x01, 0x00, 0x02, 0x06, 0x01, 0x00, 0x04, 0x0b, 0x08, 0x00, 0x00, 0x00, 0x00, 0x00
        /*0020*/ 	.byte	0x00, 0x00, 0x00, 0x00


//--------------------- .nv.info._ZN7cutlass13device_kernelINS_4fmha6kernel28FmhaKernelTmaWarpSpecializedINS1_10collective30FmhaMainloopTmaWarpSpecializedINS_6half_tEffN4cute5tupleIJNS7_1CILi128EEENS9_ILi64EEESB_EEENS8_IJiNS9_ILi1EEENS8_IJiiEEEEEESF_SF_NS4_14ResidualFusionEJEEENS4_15FmhaFwdEpilogueIS6_fNS8_IJSB_SB_SB_EEEEENS2_23IndividualTileSchedulerEJEEEEEvNT_6ParamsE --------------------------
	.section	.nv.info._ZN7cutlass13device_kernelINS_4fmha6kernel28FmhaKernelTmaWarpSpecializedINS1_10collective30FmhaMainloopTmaWarpSpecializedINS_6half_tEffN4cute5tupleIJNS7_1CILi128EEENS9_ILi64EEESB_EEENS8_IJiNS9_ILi1EEENS8_IJiiEEEEEESF_SF_NS4_14ResidualFusionEJEEENS4_15FmhaFwdEpilogueIS6_fNS8_IJSB_SB_SB_EEEEENS2_23IndividualTileSchedulerEJEEEEEvNT_6ParamsE,"",@"SHT_CUDA_INFO"
	.sectionflags	@""
	.align	4


	//----- nvinfo : EIATTR_CUDA_API_VERSION
	.align		4
        /*0000*/ 	.byte	0x04, 0x37
        /*0002*/ 	.short	(.L_23 - .L_22)
.L_22:
        /*0004*/ 	.word	0x00000082


	//----- nvinfo : EIATTR_KPARAM_INFO
	.align		4
.L_23:
        /*0008*/ 	.byte	0x04, 0x17
        /*000a*/ 	.short	(.L_25 - .L_24)
.L_24:
        /*000c*/ 	.word	0x00000000
        /*0010*/ 	.short	0x0000
        /*0012*/ 	.short	0x0070
        /*0014*/ 	.byte	0x00, 0xf0, 0x01, 0x20


	//----- nvinfo : EIATTR_SPARSE_MMA_MASK
	.align		4
.L_25:
        /*0018*/ 	.byte	0x03, 0x50
        /*001a*/ 	.short	0x0000


	//----- nvinfo : EIATTR_MAXREG_COUNT
	.align		4
        /*001c*/ 	.byte	0x03, 0x1b
        /*001e*/ 	.short	0x00a8


	//----- nvinfo : EIATTR_NUM_BARRIERS
	.align		4
        /*0020*/ 	.byte	0x02, 0x4c
        /*0022*/ 	.byte	0x02
	.zero		1


	//----- nvinfo : EIATTR_EXTERNS
	.align		4
        /*0024*/ 	.byte	0x04, 0x0f
        /*0026*/ 	.short	(.L_27 - .L_26)


	//   ....[0]....
	.align		4
.L_26:
        /*0028*/ 	.word	index@(__assertfail)


	//----- nvinfo : EIATTR_MERCURY_ISA_VERSION
	.align		4
.L_27:
        /*002c*/ 	.byte	0x03, 0x5f
        /*002e*/ 	.short	0x0101


	//----- nvinfo : EIATTR_INT_WARP_WIDE_INSTR_OFFSETS
	.align		4
        /*0030*/ 	.byte	0x04, 0x31
        /*0032*/ 	.short	(.L_29 - .L_28)


	//   ....[0]....
.L_28:
        /*0034*/ 	.word	0x000006f0


	//   ....[1]....
        /*0038*/ 	.word	0x00000700


	//   ....[2]....
        /*003c*/ 	.word	0x00000710


	//   ....[3]....
        /*0040*/ 	.word	0x00000720


	//   ....[4]....
        /*0044*/ 	.word	0x00000790


	//----- nvinfo : EIATTR_COOP_GROUP_MASK_REGIDS
	.align		4
.L_29:
        /*0048*/ 	.byte	0x04, 0x29
        /*004a*/ 	.short	(.L_31 - .L_30)


	//   ....[0]....
.L_30:
        /*004c*/ 	.word	0xffffffff


	//   ....[1]....
        /*0050*/ 	.word	0xffffffff


	//   ....[2]....
        /*0054*/ 	.word	0xffffffff


	//   ....[3]....
        /*0058*/ 	.word	0xffffffff


	//   ....[4]....
        /*005c*/ 	.word	0xffffffff


	//   ....[5]....
        /*0060*/ 	.word	0xffffffff


	//   ....[6]....
        /*0064*/ 	.word	0xffffffff


	//   ....[7]....
        /*0068*/ 	.word	0xffffffff


	//   ....[8]....
        /*006c*/ 	.word	0xffffffff


	//   ....[9]....
        /*0070*/ 	.word	0xffffffff


	//   ....[10]....
        /*0074*/ 	.word	0xffffffff


	//   ....[11]....
        /*0078*/ 	.word	0xffffffff


	//   ....[12]....
        /*007c*/ 	.word	0xffffffff


	//   ....[13]....
        /*0080*/ 	.word	0xffffffff


	//   ....[14]....
        /*0084*/ 	.word	0xffffffff


	//   ....[15]....
        /*0088*/ 	.word	0xffffffff


	//   ....[16]....
        /*008c*/ 	.word	0xffffffff


	//   ....[17]....
        /*0090*/ 	.word	0xffffffff


	//   ....[18]....
        /*0094*/ 	.word	0xffffffff


	//   ....[19]....
        /*0098*/ 	.word	0xffffffff


	//   ....[20]....
        /*009c*/ 	.word	0xffffffff


	//   ....[21]....
        /*00a0*/ 	.word	0xffffffff


	//----- nvinfo : EIATTR_COOP_GROUP_INSTR_OFFSETS
	.align		4
.L_31:
        /*00a4*/ 	.byte	0x04, 0x28
        /*00a6*/ 	.short	(.L_33 - .L_32)


	//   ....[0]....
.L_32:
        /*00a8*/ 	.word	0x00000050


	//   ....[1]....
        /*00ac*/ 	.word	0x00000080


	//   ....[2]....
        /*00b0*/ 	.word	0x000001b0


	//   ....[3]....
        /*00b4*/ 	.word	0x00000370


	//   ....[4]....
        /*00b8*/ 	.word	0x00000530


	//   ....[5]....
        /*00bc*/ 	.word	0x00000690


	//   ....[6]....
        /*00c0*/ 	.word	0x000015d0


	//   ....[7]....
        /*00c4*/ 	.word	0x00001620


	//   ....[8]....
        /*00c8*/ 	.word	0x00001980


	//   ....[9]....
        /*00cc*/ 	.word	0x00001a70


	//   ....[10]....
        /*00d0*/ 	.word	0x00002bb0


	//   ....[11]....
        /*00d4*/ 	.word	0x00002be0


	//   ....[12]....
        /*00d8*/ 	.word	0x00002cd0


	//   ....[13]....
        /*00dc*/ 	.word	0x00002ea0


	//   ....[14]....
        /*00e0*/ 	.word	0x00004800


	//   ....[15]....
        /*00e4*/ 	.word	0x00004860


	//   ....[16]....
        /*00e8*/ 	.word	0x00004b70


	//   ....[17]....
        /*00ec*/ 	.word	0x00004c90


	//   ....[18]....
        /*00f0*/ 	.word	0x00005da0


	//   ....[19]....
        /*00f4*/ 	.word	0x00005de0


	//   ....[20]....
        /*00f8*/ 	.word	0x00005e10


	//   ....[21]....
        /*00fc*/ 	.word	0x00005e30


	//----- nvinfo : EIATTR_REG_RECONFIG
	.align		4
.L_33:
        /*0100*/ 	.byte	0x01, 0x54
	.zero		2


	//----- nvinfo : EIATTR_SYSCALL_OFFSETS
	.align		4
        /*0104*/ 	.byte	0x04, 0x46
        /*0106*/ 	.short	(.L_35 - .L_34)


	//   ....[0]....
.L_34:
        /*0108*/ 	.word	0x00006800


	//   ....[1]....
        /*010c*/ 	.word	0x00006960


	//----- nvinfo : EIATTR_MBARRIER_INSTR_OFFSETS
	.align		4
.L_35:
        /*0110*/ 	.byte	0x04, 0x39
        /*0112*/ 	.short	(.L_37 - .L_36)


	//   ....[0]....
.L_36:
        /*0114*/ 	.word	0x00000320
        /*0118*/ 	.word	0x000000ff
        /*011c*/ 	.word	0x0000e050
        /*0120*/ 	.short	0x0100
        /*0122*/ 	.byte	0x0b
	.zero		1


	//   ....[1]....
        /*0124*/ 	.word	0x00000330
        /*0128*/ 	.word	0x000000ff
        /*012c*/ 	.word	0x0000e060
        /*0130*/ 	.short	0x0100
        /*0132*/ 	.byte	0x0b
	.zero		1


	//   ....[2]....
        /*0134*/ 	.word	0x00000340
        /*0138*/ 	.word	0x000000ff
        /*013c*/ 	.word	0x0000e058
        /*0140*/ 	.short	0x0100
        /*0142*/ 	.byte	0x0b
	.zero		1


	//   ....[3]....
        /*0144*/ 	.word	0x00000350
        /*0148*/ 	.word	0x000000ff
        /*014c*/ 	.word	0x0000e068
        /*0150*/ 	.short	0x0100
        /*0152*/ 	.byte	0x0b
	.zero		1


	//   ....[4]....
        /*0154*/ 	.word	0x00000480
        /*0158*/ 	.word	0x000000ff
        /*015c*/ 	.word	0x0000e000
        /*0160*/ 	.short	0x0100
        /*0162*/ 	.byte	0x0b
	.zero		1


	//   ....[5]....
        /*0164*/ 	.word	0x00000490
        /*0168*/ 	.word	0x000000ff
        /*016c*/ 	.word	0x0000e028
        /*0170*/ 	.short	0x0100
        /*0172*/ 	.byte	0x0b
	.zero		1


	//   ....[6]....
        /*0174*/ 	.word	0x000004a0
        /*0178*/ 	.word	0x000000ff
        /*017c*/ 	.word	0x0000e008
        /*0180*/ 	.short	0x0100
        /*0182*/ 	.byte	0x0b
	.zero		1


	//   ....[7]....
        /*0184*/ 	.word	0x000004b0
        /*0188*/ 	.word	0x000000ff
        /*018c*/ 	.word	0x0000e030
        /*0190*/ 	.short	0x0100
        /*0192*/ 	.byte	0x0b
	.zero		1


	//   ....[8]....
        /*0194*/ 	.word	0x000004c0
        /*0198*/ 	.word	0x000000ff
        /*019c*/ 	.word	0x0000e010
        /*01a0*/ 	.short	0x0100
        /*01a2*/ 	.byte	0x0b
	.zero		1


	//   ....[9]....
        /*01a4*/ 	.word	0x000004d0
        /*01a8*/ 	.word	0x000000ff
        /*01ac*/ 	.word	0x0000e038
        /*01b0*/ 	.short	0x0100
        /*01b2*/ 	.byte	0x0b
	.zero		1


	//   ....[10]....
        /*01b4*/ 	.word	0x000004e0
        /*01b8*/ 	.word	0x000000ff
        /*01bc*/ 	.word	0x0000e018
        /*01c0*/ 	.short	0x0100
        /*01c2*/ 	.byte	0x0b
	.zero		1


	//   ....[11]....
        /*01c4*/ 	.word	0x000004f0
        /*01c8*/ 	.word	0x000000ff
        /*01cc*/ 	.word	0x0000e040
        /*01d0*/ 	.short	0x0100
        /*01d2*/ 	.byte	0x0b
	.zero		1


	//   ....[12]....
        /*01d4*/ 	.word	0x00000500
        /*01d8*/ 	.word	0x000000ff
        /*01dc*/ 	.word	0x0000e020
        /*01e0*/ 	.short	0x0100
        /*01e2*/ 	.byte	0x0b
	.zero		1


	//   ....[13]....
        /*01e4*/ 	.word	0x00000510
        /*01e8*/ 	.word	0x000000ff
        /*01ec*/ 	.word	0x0000e048
        /*01f0*/ 	.short	0x0100
        /*01f2*/ 	.byte	0x0b
	.zero		1


	//   ....[14]....
        /*01f4*/ 	.word	0x00000640
        /*01f8*/ 	.word	0x000000ff
        /*01fc*/ 	.word	0x0000e070
        /*0200*/ 	.short	0x0100
        /*0202*/ 	.byte	0x0b
	.zero		1


	//   ....[15]....
        /*0204*/ 	.word	0x00000650
        /*0208*/ 	.word	0x000000ff
        /*020c*/ 	.word	0x0000e080
        /*0210*/ 	.short	0x0100
        /*0212*/ 	.byte	0x0b
	.zero		1


	//   ....[16]....
        /*0214*/ 	.word	0x00000660
        /*0218*/ 	.word	0x000000ff
        /*021c*/ 	.word	0x0000e078
        /*0220*/ 	.short	0x0100
        /*0222*/ 	.byte	0x0b
	.zero		1


	//   ....[17]....
        /*0224*/ 	.word	0x00000670
        /*0228*/ 	.word	0x000000ff
        /*022c*/ 	.word	0x0000e088
        /*0230*/ 	.short	0x0100
        /*0232*/ 	.byte	0x0b
	.zero		1


	//   ....[18]....
        /*0234*/ 	.word	0x000007b0
        /*0238*/ 	.word	0x000000ff
        /*023c*/ 	.word	0x0000e090
        /*0240*/ 	.short	0x0100
        /*0242*/ 	.byte	0x08
	.zero		1


	//   ....[19]....
        /*0244*/ 	.word	0x000007c0
        /*0248*/ 	.word	0x000000ff
        /*024c*/ 	.word	0x0000e098
        /*0250*/ 	.short	0x0100
        /*0252*/ 	.byte	0x08
	.zero		1


	//   ....[20]....
        /*0254*/ 	.word	0x000007d0
        /*0258*/ 	.word	0x000000ff
        /*025c*/ 	.word	0x0000e0a0
        /*0260*/ 	.short	0x0100
        /*0262*/ 	.byte	0x08
	.zero		1


	//   ....[21]....
        /*0264*/ 	.word	0x000007e0
        /*0268*/ 	.word	0x000000ff
        /*026c*/ 	.word	0x0000e0a8
        /*0270*/ 	.short	0x0100
        /*0272*/ 	.byte	0x08
	.zero		1


	//   ....[22]....
        /*0274*/ 	.word	0x000008e0
        /*0278*/ 	.word	0x000000ff
        /*027c*/ 	.word	0x0000e0c0
        /*0280*/ 	.short	0x0100
        /*0282*/ 	.byte	0x0b
	.zero		1


	//   ....[23]....
        /*0284*/ 	.word	0x000008f0
        /*0288*/ 	.word	0x000000ff
        /*028c*/ 	.word	0x0000e0d0
        /*0290*/ 	.short	0x0100
        /*0292*/ 	.byte	0x0b
	.zero		1


	//   ....[24]....
        /*0294*/ 	.word	0x00000900
        /*0298*/ 	.word	0x000000ff
        /*029c*/ 	.word	0x0000e0c8
        /*02a0*/ 	.short	0x0100
        /*02a2*/ 	.byte	0x0b
	.zero		1


	//   ....[25]....
        /*02a4*/ 	.word	0x00000910
        /*02a8*/ 	.word	0x000000ff
        /*02ac*/ 	.word	0x0000e0d8
        /*02b0*/ 	.short	0x0100
        /*02b2*/ 	.byte	0x0b
	.zero		1


	//   ....[26]....
        /*02b4*/ 	.word	0x00000d90
        /*02b8*/ 	.word	0x000000ff
        /*02bc*/ 	.word	0x0000e050
        /*02c0*/ 	.short	0x010a
        /*02c2*/ 	.byte	0x06
	.zero		1


	//   ....[27]....
        /*02c4*/ 	.word	0x00000e10
        /*02c8*/ 	.word	0x000000ff
        /*02cc*/ 	.word	0x0000e000
        /*02d0*/ 	.short	0x010a
        /*02d2*/ 	.byte	0x25
	.zero		1


	//   ....[28]....
        /*02d4*/ 	.word	0x00000e60
        /*02d8*/ 	.word	0x000000ff
        /*02dc*/ 	.word	0xfffffff8
        /*02e0*/ 	.short	0x010a
        /*02e2*/ 	.byte	0x17
	.zero		1


	//   ....[29]....
        /*02e4*/ 	.word	0x00002280
        /*02e8*/ 	.word	0x00000005
        /*02ec*/ 	.word	0x00000000
        /*02f0*/ 	.short	0x0101
        /*02f2*/ 	.byte	0x15
	.zero		1


	//   ....[30]....
        /*02f4*/ 	.word	0x000024f0
        /*02f8*/ 	.word	0x000000ff
        /*02fc*/ 	.word	0x0000e008
        /*0300*/ 	.short	0x010a
        /*0302*/ 	.byte	0x25
	.zero		1


	//   ....[31]....
        /*0304*/ 	.word	0x000026f0
        /*0308*/ 	.word	0x000000ff
        /*030c*/ 	.word	0x00000000
        /*0310*/ 	.short	0x0101
        /*0312*/ 	.byte	0x06
	.zero		1


	//   ....[32]....
        /*0314*/ 	.word	0x00002870
        /*0318*/ 	.word	0x000000ff
        /*031c*/ 	.word	0x0000e000
        /*0320*/ 	.short	0x010a
        /*0322*/ 	.byte	0x06
	.zero		1


	//   ....[33]....
        /*0324*/ 	.word	0x00003a10
        /*0328*/ 	.word	0x000000ff
        /*032c*/ 	.word	0x0000e000
        /*0330*/ 	.short	0x010a
        /*0332*/ 	.byte	0x06
	.zero		1


	//   ....[34]....
        /*0334*/ 	.word	0x00003d30
        /*0338*/ 	.word	0x000000ff
        /*033c*/ 	.word	0x0000e000
        /*0340*/ 	.short	0x010a
        /*0342*/ 	.byte	0x06
	.zero		1


	//   ....[35]....
        /*0344*/ 	.word	0x00003ef0
        /*0348*/ 	.word	0x000000ff
        /*034c*/ 	.word	0x00000000
        /*0350*/ 	.short	0x0101
        /*0352*/ 	.byte	0x06
	.zero		1


	//   ....[36]....
        /*0354*/ 	.word	0x00003fa0
        /*0358*/ 	.word	0x000000ff
        /*035c*/ 	.word	0x00000000
        /*0360*/ 	.short	0x0101
        /*0362*/ 	.byte	0x06
	.zero		1


	//   ....[37]....
        /*0364*/ 	.word	0x00004150
        /*0368*/ 	.word	0x000000ff
        /*036c*/ 	.word	0x0000e000
        /*0370*/ 	.short	0x010a
        /*0372*/ 	.byte	0x06
	.zero		1


	//   ....[38]....
        /*0374*/ 	.word	0x00005710
        /*0378*/ 	.word	0x000000ff
        /*037c*/ 	.word	0x0000e000
        /*0380*/ 	.short	0x010a
        /*0382*/ 	.byte	0x06
	.zero		1


	//   ....[39]....
        /*0384*/ 	.word	0x00005a20
        /*0388*/ 	.word	0x000000ff
        /*038c*/ 	.word	0x0000e000
        /*0390*/ 	.short	0x010a
        /*0392*/ 	.byte	0x06
	.zero		1


	//   ....[40]....
        /*0394*/ 	.word	0x00005be0
        /*0398*/ 	.word	0x000000ff
        /*039c*/ 	.word	0x00000000
        /*03a0*/ 	.short	0x0101
        /*03a2*/ 	.byte	0x06
	.zero		1


	//   ....[41]....
        /*03a4*/ 	.word	0x00005c90
        /*03a8*/ 	.word	0x000000ff
        /*03ac*/ 	.word	0x00000000
        /*03b0*/ 	.short	0x0101
        /*03b2*/ 	.byte	0x06
	.zero		1


	//   ....[42]....
        /*03b4*/ 	.word	0x00006330
        /*03b8*/ 	.word	0x000000ff
        /*03bc*/ 	.word	0x00000008
        /*03c0*/ 	.short	0x010a
        /*03c2*/ 	.byte	0x17
	.zero		1


	//   ....[43]....
        /*03c4*/ 	.word	0x00007160
        /*03c8*/ 	.word	0x00000000
        /*03cc*/ 	.word	0x0000e090
        /*03d0*/ 	.short	0x0101
        /*03d2*/ 	.byte	0x25
	.zero		1


	//   ....[44]....
        /*03d4*/ 	.word	0x000072b0
        /*03d8*/ 	.word	0x00000004
        /*03dc*/ 	.word	0x0000e060
        /*03e0*/ 	.short	0x010a
        /*03e2*/ 	.byte	0x3f
	.zero		1


	//   ....[45]....
        /*03e4*/ 	.word	0x00007510
        /*03e8*/ 	.word	0x00000002
        /*03ec*/ 	.word	0x0000e028
        /*03f0*/ 	.short	0x010a
        /*03f2*/ 	.byte	0x3f
	.zero		1


	//   ....[46]....
        /*03f4*/ 	.word	0x00007750
        /*03f8*/ 	.word	0x00000005
        /*03fc*/ 	.word	0x0000e060
        /*0400*/ 	.short	0x010a
        /*0402*/ 	.byte	0x3f
	.zero		1


	//   ....[47]....
        /*0404*/ 	.word	0x000079c0
        /*0408*/ 	.word	0x00000004
        /*040c*/ 	.word	0x0000e028
        /*0410*/ 	.short	0x010a
        /*0412*/ 	.byte	0x3f
	.zero		1


	//   ....[48]....
        /*0414*/ 	.word	0x00007cf0
        /*0418*/ 	.word	0x00000006
        /*041c*/ 	.word	0x0000e028
        /*0420*/ 	.short	0x010a
        /*0422*/ 	.byte	0x3f
	.zero		1


	//   ....[49]....
        /*0424*/ 	.word	0x00007f60
        /*0428*/ 	.word	0x00000006
        /*042c*/ 	.word	0x0000e028
        /*0430*/ 	.short	0x010a
        /*0432*/ 	.byte	0x3f
	.zero		1


	//   ....[50]....
        /*0434*/ 	.word	0x000081c0
        /*0438*/ 	.word	0x00000003
        /*043c*/ 	.word	0x0000e050
        /*0440*/ 	.short	0x010a
        /*0442*/ 	.byte	0x3f
	.zero		1


	//   ....[51]....
        /*0444*/ 	.word	0x00008220
        /*0448*/ 	.word	0x00000002
        /*044c*/ 	.word	0x0000e000
        /*0450*/ 	.short	0x010a
        /*0452*/ 	.byte	0x3f
	.zero		1


	//   ....[52]....
        /*0454*/ 	.word	0x00008280
        /*0458*/ 	.word	0x00000003
        /*045c*/ 	.word	0xfffffff8
        /*0460*/ 	.short	0x010a
        /*0462*/ 	.byte	0x3f
	.zero		1


	//   ....[53]....
        /*0464*/ 	.word	0x000082e0
        /*0468*/ 	.word	0x00000008
        /*046c*/ 	.word	0x0000e008
        /*0470*/ 	.short	0x010a
        /*0472*/ 	.byte	0x3f
	.zero		1


	//   ....[54]....
        /*0474*/ 	.word	0x00008340
        /*0478*/ 	.word	0x0000000d
        /*047c*/ 	.word	0x0000e000
        /*0480*/ 	.short	0x010a
        /*0482*/ 	.byte	0x3f
	.zero		1


	//   ....[55]....
        /*0484*/ 	.word	0x000083a0
        /*0488*/ 	.word	0x00000008
        /*048c*/ 	.word	0x0000e000
        /*0490*/ 	.short	0x010a
        /*0492*/ 	.byte	0x3f
	.zero		1


	//   ....[56]....
        /*0494*/ 	.word	0x00008400
        /*0498*/ 	.word	0x0000000b
        /*049c*/ 	.word	0x0000e000
        /*04a0*/ 	.short	0x010a
        /*04a2*/ 	.byte	0x3f
	.zero		1


	//   ....[57]....
        /*04a4*/ 	.word	0x00008460
        /*04a8*/ 	.word	0x00000009
        /*04ac*/ 	.word	0x0000e000
        /*04b0*/ 	.short	0x010a
        /*04b2*/ 	.byte	0x3f
	.zero		1


	//   ....[58]....
        /*04b4*/ 	.word	0x000084c0
        /*04b8*/ 	.word	0x00000003
        /*04bc*/ 	.word	0x00000008
        /*04c0*/ 	.short	0x010a
        /*04c2*/ 	.byte	0x3f
	.zero		1


	//   ....[59]....
        /*04c4*/ 	.word	0x00008510
        /*04c8*/ 	.word	0x00000004
        /*04cc*/ 	.word	0x0000e060
        /*04d0*/ 	.short	0x010a
        /*04d2*/ 	.byte	0x3f
	.zero		1


	//   ....[60]....
        /*04d4*/ 	.word	0x00008560
        /*04d8*/ 	.word	0x00000002
        /*04dc*/ 	.word	0x0000e028
        /*04e0*/ 	.short	0x010a
        /*04e2*/ 	.byte	0x3f
	.zero		1


	//   ....[61]....
        /*04e4*/ 	.word	0x000085b0
        /*04e8*/ 	.word	0x00000005
        /*04ec*/ 	.word	0x0000e060
        /*04f0*/ 	.short	0x010a
        /*04f2*/ 	.byte	0x3f
	.zero		1


	//   ....[62]....
        /*04f4*/ 	.word	0x00008600
        /*04f8*/ 	.word	0x00000004
        /*04fc*/ 	.word	0x0000e028
        /*0500*/ 	.short	0x010a
        /*0502*/ 	.byte	0x3f
	.zero		1


	//   ....[63]....
        /*0504*/ 	.word	0x00008650
        /*0508*/ 	.word	0x00000006
        /*050c*/ 	.word	0x0000e028
        /*0510*/ 	.short	0x010a
        /*0512*/ 	.byte	0x3f
	.zero		1


	//   ....[64]....
        /*0514*/ 	.word	0x000086a0
        /*0518*/ 	.word	0x00000006
        /*051c*/ 	.word	0x0000e028
        /*0520*/ 	.short	0x010a
        /*0522*/ 	.byte	0x3f
	.zero		1


	//----- nvinfo : EIATTR_NUM_MBARRIERS
	.align		4
.L_37:
        /*0524*/ 	.byte	0x03, 0x38
        /*0526*/ 	.short	0x001a


	//----- nvinfo : EIATTR_EXIT_INSTR_OFFSETS
	.align		4
        /*0528*/ 	.byte	0x04, 0x1c
        /*052a*/ 	.short	(.L_39 - .L_38)


	//   ....[0]....
.L_38:
        /*052c*/ 	.word	0x000009b0


	//   ....[1]....
        /*0530*/ 	.word	0x00007170


	//   ....[2]....
        /*0534*/ 	.word	0x000071b0


	//   ....[3]....
        /*0538*/ 	.word	0x00007bc0


	//   ....[4]....
        /*053c*/ 	.word	0x000081a0


	//----- nvinfo : EIATTR_MAX_THREADS
	.align		4
.L_39:
        /*0540*/ 	.byte	0x04, 0x05
        /*0542*/ 	.short	(.L_41 - .L_40)
.L_40:
        /*0544*/ 	.word	0x00000180
        /*0548*/ 	.word	0x00000001
        /*054c*/ 	.word	0x00000001


	//----- nvinfo : EIATTR_CRS_STACK_SIZE
	.align		4
.L_41:
        /*0550*/ 	.byte	0x04, 0x1e
        /*0552*/ 	.short	(.L_43 - .L_42)
.L_42:
        /*0554*/ 	.word	0x00000000


	//----- nvinfo : EIATTR_CBANK_PARAM_SIZE
	.align		4
.L_43:
        /*0558*/ 	.byte	0x03, 0x19
        /*055a*/ 	.short	0x0870


	//----- nvinfo : EIATTR_PARAM_CBANK
	.align		4
        /*055c*/ 	.byte	0x04, 0x0a
        /*055e*/ 	.short	(.L_45 - .L_44)
	.align		4
.L_44:
        /*0560*/ 	.word	index@(.nv.constant0._ZN7cutlass13device_kernelINS_4fmha6kernel28FmhaKernelTmaWarpSpecializedINS1_10collective30FmhaMainloopTmaWarpSpecializedINS_6half_tEffN4cute5tupleIJNS7_1CILi128EEENS9_ILi64EEESB_EEENS8_IJiNS9_ILi1EEENS8_IJiiEEEEEESF_SF_NS4_14ResidualFusionEJEEENS4_15FmhaFwdEpilogueIS6_fNS8_IJSB_SB_SB_EEEEENS2_23IndividualTileSchedulerEJEEEEEvNT_6ParamsE)
        /*0564*/ 	.short	0x0210
        /*0566*/ 	.short	0x0870


	//----- nvinfo : EIATTR_SW_WAR
	.align		4
.L_45:
        /*0568*/ 	.byte	0x04, 0x36
        /*056a*/ 	.short	(.L_47 - .L_46)
.L_46:
        /*056c*/ 	.word	0x00000008
.L_47:


//--------------------- .nv.callgraph             --------------------------
	.section	.nv.callgraph,"",@"SHT_CUDA_CALLGRAPH"
	.align	4
	.sectionentsize	8
	.align		4
        /*0000*/ 	.word	0x00000000
	.align		4
        /*0004*/ 	.word	0xffffffff
	.align		4
        /*0008*/ 	.word	index@(_ZN7cutlass13device_kernelINS_4fmha6kernel28FmhaKernelTmaWarpSpecializedINS1_10collective30FmhaMainloopTmaWarpSpecializedINS_6half_tEffN4cute5tupleIJNS7_1CILi128EEENS9_ILi64EEESB_EEENS8_IJiNS9_ILi1EEENS8_IJiiEEEEEESF_SF_NS4_14ResidualFusionEJEEENS4_15FmhaFwdEpilogueIS6_fNS8_IJSB_SB_SB_EEEEENS2_23IndividualTileSchedulerEJEEEEEvNT_6ParamsE)
	.align		4
        /*000c*/ 	.word	index@(__assertfail)
	.align		4
        /*0010*/ 	.word	0x00000000
	.align		4
        /*0014*/ 	.word	0xfffffffe
	.align		4
        /*0018*/ 	.word	0x00000000
	.align		4
        /*001c*/ 	.word	0xfffffffd
	.align		4
        /*0020*/ 	.word	0x00000000
	.align		4
        /*0024*/ 	.word	0xfffffffc


//--------------------- .nv.constant4             --------------------------
	.section	.nv.constant4,"a",@progbits
	.align	8
	.align		8
.nv.constant4:
        /*0000*/ 	.dword	__assertfail
	.align		8
        /*0008*/ 	.dword	__unnamed_1
	.align		8
        /*0010*/ 	.dword	_ZN39_INTERNAL_a202db54_4_k_cu_a5e44008_30844cuda3std3__45__cpo5beginE
	.align		8
        /*0018*/ 	.dword	_ZN39_INTERNAL_a202db54_4_k_cu_a5e44008_30844cuda3std3__45__cpo3endE
	.align		8
        /*0020*/ 	.dword	_ZN39_INTERNAL_a202db54_4_k_cu_a5e44008_30844cuda3std3__45__cpo6cbeginE
	.align		8
        /*0028*/ 	.dword	_ZN39_INTERNAL_a202db54_4_k_cu_a5e44008_30844cuda3std3__45__cpo4cendE
	.align		8
        /*0030*/ 	.dword	_ZN39_INTERNAL_a202db54_4_k_cu_a5e44008_30844cuda3std3__441_GLOBAL__N__a202db54_4_k_cu_a5e44008_30846ignoreE
	.align		8
        /*0038*/ 	.dword	_ZN39_INTERNAL_a202db54_4_k_cu_a5e44008_30844cuda3std3__419piecewise_constructE
	.align		8
        /*0040*/ 	.dword	_ZN39_INTERNAL_a202db54_4_k_cu_a5e44008_30844cuda3std3__48in_placeE
	.align		8
        /*0048*/ 	.dword	_ZN39_INTERNAL_a202db54_4_k_cu_a5e44008_30844cuda3std6ranges3__45__cpo4swapE
	.align		8
        /*0050*/ 	.dword	_ZN39_INTERNAL_a202db54_4_k_cu_a5e44008_30844cuda3std6ranges3__45__cpo9iter_moveE
	.align		8
        /*0058*/ 	.dword	_ZN39_INTERNAL_a202db54_4_k_cu_a5e44008_30844cute7productE
	.align		8
        /*0060*/ 	.dword	_ZN39_INTERNAL_a202db54_4_k_cu_a5e44008_30844cute1_E
	.align		8
        /*0068*/ 	.dword	$str$24
	.align		8
        /*0070*/ 	.dword	$str$25


//--------------------- .text._ZN7cutlass13device_kernelINS_4fmha6kernel28FmhaKernelTmaWarpSpecializedINS1_10collective30FmhaMainloopTmaWarpSpecializedINS_6half_tEffN4cute5tupleIJNS7_1CILi128EEENS9_ILi64EEESB_EEENS8_IJiNS9_ILi1EEENS8_IJiiEEEEEESF_SF_NS4_14ResidualFusionEJEEENS4_15FmhaFwdEpilogueIS6_fNS8_IJSB_SB_SB_EEEEENS2_23IndividualTileSchedulerEJEEEEEvNT_6ParamsE --------------------------
	.section	.text._ZN7cutlass13device_kernelINS_4fmha6kernel28FmhaKernelTmaWarpSpecializedINS1_10collective30FmhaMainloopTmaWarpSpecializedINS_6half_tEffN4cute5tupleIJNS7_1CILi128EEENS9_ILi64EEESB_EEENS8_IJiNS9_ILi1EEENS8_IJiiEEEEEESF_SF_NS4_14ResidualFusionEJEEENS4_15FmhaFwdEpilogueIS6_fNS8_IJSB_SB_SB_EEEEENS2_23IndividualTileSchedulerEJEEEEEvNT_6ParamsE,"ax",@progbits
	.align	128
.text._ZN7cutlass13device_kernelINS_4fmha6kernel28FmhaKernelTmaWarpSpecializedINS1_10collective30FmhaMainloopTmaWarpSpecializedINS_6half_tEffN4cute5tupleIJNS7_1CILi128EEENS9_ILi64EEESB_EEENS8_IJiNS9_ILi1EEENS8_IJiiEEEEEESF_SF_NS4_14ResidualFusionEJEEENS4_15FmhaFwdEpilogueIS6_fNS8_IJSB_SB_SB_EEEEENS2_23IndividualTileSchedulerEJEEEEEvNT_6ParamsE:
        .type           _ZN7cutlass13device_kernelINS_4fmha6kernel28FmhaKernelTmaWarpSpecializedINS1_10collective30FmhaMainloopTmaWarpSpecializedINS_6half_tEffN4cute5tupleIJNS7_1CILi128EEENS9_ILi64EEESB_EEENS8_IJiNS9_ILi1EEENS8_IJiiEEEEEESF_SF_NS4_14ResidualFusionEJEEENS4_15FmhaFwdEpilogueIS6_fNS8_IJSB_SB_SB_EEEEENS2_23IndividualTileSchedulerEJEEEEEvNT_6ParamsE,@function
        .size           _ZN7cutlass13device_kernelINS_4fmha6kernel28FmhaKernelTmaWarpSpecializedINS1_10collective30FmhaMainloopTmaWarpSpecializedINS_6half_tEffN4cute5tupleIJNS7_1CILi128EEENS9_ILi64EEESB_EEENS8_IJiNS9_ILi1EEENS8_IJiiEEEEEESF_SF_NS4_14ResidualFusionEJEEENS4_15FmhaFwdEpilogueIS6_fNS8_IJSB_SB_SB_EEEEENS2_23IndividualTileSchedulerEJEEEEEvNT_6ParamsE,(.L_x_119 - _ZN7cutlass13device_kernelINS_4fmha6kernel28FmhaKernelTmaWarpSpecializedINS1_10collective30FmhaMainloopTmaWarpSpecializedINS_6half_tEffN4cute5tupleIJNS7_1CILi128EEENS9_ILi64EEESB_EEENS8_IJiNS9_ILi1EEENS8_IJiiEEEEEESF_SF_NS4_14ResidualFusionEJEEENS4_15FmhaFwdEpilogueIS6_fNS8_IJSB_SB_SB_EEEEENS2_23IndividualTileSchedulerEJEEEEEvNT_6ParamsE)
        .other          _ZN7cutlass13device_kernelINS_4fmha6kernel28FmhaKernelTmaWarpSpecializedINS1_10collective30FmhaMainloopTmaWarpSpecializedINS_6half_tEffN4cute5tupleIJNS7_1CILi128EEENS9_ILi64EEESB_EEENS8_IJiNS9_ILi1EEENS8_IJiiEEEEEESF_SF_NS4_14ResidualFusionEJEEENS4_15FmhaFwdEpilogueIS6_fNS8_IJSB_SB_SB_EEEEENS2_23IndividualTileSchedulerEJEEEEEvNT_6ParamsE,@"STO_CUDA_ENTRY STV_DEFAULT"
_ZN7cutlass13device_kernelINS_4fmha6kernel28FmhaKernelTmaWarpSpecializedINS1_10collective30FmhaMainloopTmaWarpSpecializedINS_6half_tEffN4cute5tupleIJNS7_1CILi128EEENS9_ILi64EEESB_EEENS8_IJiNS9_ILi1EEENS8_IJiiEEEEEESF_SF_NS4_14ResidualFusionEJEEENS4_15FmhaFwdEpilogueIS6_fNS8_IJSB_SB_SB_EEEEENS2_23IndividualTileSchedulerEJEEEEEvNT_6ParamsE:
[----:B------:R-:W1:Y:S01]  /*0000*/  LDC R1, c[0x0][0x28] ;  /* 0x00000a00ff017b82 */ /* 0x000e620000000800 */
[----:B------:R-:W2:Y:S01]  /*0010*/  S2R R0, SR_TID.X ;  /* 0x0000000000007919 */ /* 0x000ea20000002100 */
[----:B------:R-:W-:Y:S01]  /*0020*/  ELECT P1, URZ, PT ;  /* 0x00000000003f782f */ /* 0x000fe20003820000 */
[----:B------:R-:W-:Y:S01]  /*0030*/  BSSY B0, `(.L_x_0) ;  /* 0x0000017000007945 */ /* 0x000fe20003800000 */
[----:B--2---:R-:W-:-:S05]  /*0040*/  SHF.R.U32.HI R2, RZ, 0x5, R0 ;  /* 0x00000005ff027819 */ /* 0x004fca0000011600 */
[----:B------:R-:W2:Y:S02]  /*0050*/  SHFL.IDX PT, R3, R2, RZ, 0x1f ;  /* 0x00001fff02037589 */ /* 0x000ea400000e0000 */
[----:B--2---:R-:W-:Y:S02]  /*0060*/  R2UR UR4, R3 ;  /* 0x00000000030472ca */ /* 0x004fe400000e0000 */
[----:B------:R-:W-:-:S06]  /*0070*/  SHF.R.U32.HI R3, RZ, 0x7, R0 ;  /* 0x00000007ff037819 */ /* 0x000fcc0000011600 */
[----:B------:R-:W2:Y:S05]  /*0080*/  SHFL.IDX PT, R3, R3, RZ, 0x1f ;  /* 0x00001fff03037589 */ /* 0x000eaa00000e0000 */
[----:B------:R-:W-:Y:S02]  /*0090*/  USHF.R.S32.HI UR5, URZ, 0x1f, UR4 ;  /* 0x0000001f3f057899 */ /* 0x000fe40008011404 */
[----:B------:R-:W-:Y:S02]  /*00a0*/  ISETP.NE.OR P0, PT, RZ, UR4, !P1 ;  /* 0x00000004ff007c0c */ /* 0x000fe4000cf05670 */
[----:B------:R-:W-:-:S04]  /*00b0*/  ULEA.HI UR5, UR5, UR4, URZ, 0x2 ;  /* 0x0000000405057291 */ /* 0x000fc8000f8f103f */
[----:B------:R-:W-:-:S04]  /*00c0*/  ULOP3.LUT UR5, UR5, 0xfffffffc, URZ, 0xc0, !UPT ;  /* 0xfffffffc05057892 */ /* 0x000fc8000f8ec03f */
[----:B------:R-:W-:-:S03]  /*00d0*/  UIADD3 UR10, UR4, -UR5, URZ ;  /* 0x80000005040a7290 */ /* 0x000fc6000fffe03f */
[----:B-1----:R-:W-:Y:S09]  /*00e0*/  @P0 BRA `(.L_x_1) ;  /* 0x00000000002c0947 */ /* 0x002ff20003800000 */
[----:B------:R-:W-:Y:S02]  /*00f0*/  ULDC.64 UR4, c[0x0][0x198] ;  /* 0x0000660000047ab9 */ /* 0x000fe40000000a00 */
[----:B------:R-:W-:Y:S02]  /*0100*/  UIADD3 UR6, UP0, UR4, 0xf0, URZ ;  /* 0x000000f004067890 */ /* 0x000fe4000ff1e03f */
[----:B------:R-:W-:Y:S02]  /*0110*/  UIADD3 UR8, UP1, UR4, 0x1f0, URZ ;  /* 0x000001f004087890 */ /* 0x000fe4000ff3e03f */
[----:B------:R-:W-:Y:S02]  /*0120*/  UIADD3 UR4, UP2, UR4, 0x2f0, URZ ;  /* 0x000002f004047890 */ /* 0x000fe4000ff5e03f */
[----:B------:R-:W-:Y:S02]  /*0130*/  UIADD3.X UR7, URZ, UR5, URZ, UP0, !UPT ;  /* 0x000000053f077290 */ /* 0x000fe400087fe43f */
[----:B------:R-:W-:-:S02]  /*0140*/  UIADD3.X UR9, URZ, UR5, URZ, UP1, !UPT ;  /* 0x000000053f097290 */ /* 0x000fc40008ffe43f */
[----:B------:R-:W-:-:S05]  /*0150*/  UIADD3.X UR5, URZ, UR5, URZ, UP2, !UPT ;  /* 0x000000053f057290 */ /* 0x000fca00097fe43f */
[----:B------:R1:W-:Y:S02]  /*0160*/  UTMACCTL.PF [UR6] ;  /* 0x00000000060079b9 */ /* 0x0003e40008040000 */
[----:B------:R1:W-:Y:S02]  /*0170*/  UTMACCTL.PF [UR8] ;  /* 0x00000000080079b9 */ /* 0x0003e40008040000 */
[----:B------:R1:W-:Y:S02]  /*0180*/  UTMACCTL.PF [UR4] ;  /* 0x00000000040079b9 */ /* 0x0003e40008040000 */
[----:B-1----:R-:W-:Y:S01]  /*0190*/  NOP ;  /* 0x0000000000007918 */ /* 0x002fe20000000000 */
.L_x_1:
[----:B------:R-:W-:Y:S05]  /*01a0*/  BSYNC B0 ;  /* 0x0000000000007941 */ /* 0x000fea0003800000 */
.L_x_0:
[----:B------:R-:W1:Y:S01]  /*01b0*/  SHFL.IDX PT, R4, R2, RZ, 0x1f ;  /* 0x00001fff02047589 */ /* 0x000e6200000e0000 */
[----:B--2---:R-:W-:Y:S01]  /*01c0*/  R2UR UR36, R3 ;  /* 0x00000000032472ca */ /* 0x004fe200000e0000 */
[----:B------:R-:W-:-:S12]  /*01d0*/  UISETP.NE.AND UP0, UPT, UR10, 0x1, UPT ;  /* 0x000000010a00788c */ /* 0x000fd8000bf05270 */
[----:B------:R-:W-:Y:S02]  /*01e0*/  UIADD3 UR7, UR36, -0x1, URZ ;  /* 0xffffffff24077890 */ /* 0x000fe4000fffe03f */
[----:B------:R-:W-:Y:S02]  /*01f0*/  UISETP.EQ.AND UP2, UPT, UR36, URZ, !UP0 ;  /* 0x0000003f2400728c */ /* 0x000fe4000c742270 */
[----:B------:R-:W-:Y:S02]  /*0200*/  UISETP.GE.U32.AND UP1, UPT, UR7, 0x4, UPT ;  /* 0x000000040700788c */ /* 0x000fe4000bf26070 */
[----:B------:R-:W-:Y:S01]  /*0210*/  USEL UR6, URZ, 0x1, !UP2 ;  /* 0x000000013f067887 */ /* 0x000fe2000d000000 */
[----:B-1----:R-:W-:-:S03]  /*0220*/  ISETP.NE.AND P0, PT, R4, RZ, PT ;  /* 0x000000ff0400720c */ /* 0x002fc60003f05270 */
[----:B------:R-:W-:-:S10]  /*0230*/  USEL UR6, UR6, 0x2, UP1 ;  /* 0x0000000206067887 */ /* 0x000fd40008800000 */
[----:B------:R-:W-:Y:S05]  /*0240*/  @P0 BRA `(.L_x_2) ;  /* 0x0000000000480947 */ /* 0x000fea0003800000 */
[----:B------:R-:W1:Y:S01]  /*0250*/  S2UR UR11, SR_CgaCtaId ;  /* 0x00000000000b79c3 */ /* 0x000e620000008800 */
[----:B------:R-:W-:Y:S01]  /*0260*/  UMOV UR4, 0x400 ;  /* 0x0000040000047882 */ /* 0x000fe20000000000 */
[----:B------:R-:W-:Y:S01]  /*0270*/  UMOV UR5, 0x1 ;  /* 0x0000000100057882 */ /* 0x000fe20000000000 */
[----:B------:R-:W-:Y:S01]  /*0280*/  UMOV UR8, 0x80 ;  /* 0x0000008000087882 */ /* 0x000fe20000000000 */
[----:B------:R-:W-:Y:S01]  /*0290*/  ELECT P0, URZ, PT ;  /* 0x00000000003f782f */ /* 0x000fe20003800000 */
[----:B------:R-:W-:-:S04]  /*02a0*/  UIADD3 UR8, -UR8, 0x100000, URZ ;  /* 0x0010000008087890 */ /* 0x000fc8000fffe13f */
[----:B------:R-:W-:Y:S02]  /*02b0*/  USHF.L.U32 UR9, UR8, 0xb, URZ ;  /* 0x0000000b08097899 */ /* 0x000fe4000800063f */
[----:B------:R-:W-:Y:S02]  /*02c0*/  USHF.L.U32 UR8, UR8, 0x1, URZ ;  /* 0x0000000108087899 */ /* 0x000fe4000800063f */
[----:B-1----:R-:W-:Y:S02]  /*02d0*/  ULEA UR11, UR11, UR4, 0x18 ;  /* 0x000000040b0b7291 */ /* 0x002fe4000f8ec03f */
[----:B------:R-:W-:-:S04]  /*02e0*/  UIADD3 UR4, -UR5, 0x100000, URZ ;  /* 0x0010000005047890 */ /* 0x000fc8000fffe13f */
[----:B------:R-:W-:Y:S02]  /*02f0*/  USHF.L.U32 UR5, UR4, 0xb, URZ ;  /* 0x0000000b04057899 */ /* 0x000fe4000800063f */
[----:B------:R-:W-:Y:S01]  /*0300*/  USHF.L.U32 UR4, UR4, 0x1, URZ ;  /* 0x0000000104047899 */ /* 0x000fe2000800063f */
[----:B------:R-:W1:Y:S11]  /*0310*/  FENCE.VIEW.ASYNC.S ;  /* 0x00000000000073c6 */ /* 0x000e760000000000 */
[----:B-1----:R1:W2:Y:S01]  /*0320*/  SYNCS.EXCH.64 URZ, [UR11+0xe050], UR4 ;  /* 0x00e050040b3f75b2 */ /* 0x0022a20008000100 */
[----:B------:R1:W3:Y:S01]  /*0330*/  SYNCS.EXCH.64 URZ, [UR11+0xe060], UR8 ;  /* 0x00e060080b3f75b2 */ /* 0x0002e20008000100 */
[----:B------:R1:W4:Y:S01]  /*0340*/  SYNCS.EXCH.64 URZ, [UR11+0xe058], UR4 ;  /* 0x00e058040b3f75b2 */ /* 0x0003220008000100 */
[----:B------:R1:W1:Y:S01]  /*0350*/  SYNCS.EXCH.64 URZ, [UR11+0xe068], UR8 ;  /* 0x00e068080b3f75b2 */ /* 0x0002620008000100 */
[----:B------:R-:W-:Y:S01]  /*0360*/  NOP ;  /* 0x0000000000007918 */ /* 0x000fe20000000000 */
.L_x_2:
[----:B------:R-:W5:Y:S01]  /*0370*/  SHFL.IDX PT, R3, R2, RZ, 0x1f ;  /* 0x00001fff02037589 */ /* 0x000f6200000e0000 */
[----:B------:R-:W-:Y:S01]  /*0380*/  NOP ;  /* 0x0000000000007918 */ /* 0x000fe20000000000 */
[----:B-----5:R-:W-:-:S13]  /*0390*/  ISETP.NE.AND P0, PT, R3, RZ, PT ;  /* 0x000000ff0300720c */ /* 0x020fda0003f05270 */
[----:B------:R-:W-:Y:S05]  /*03a0*/  @P0 BRA `(.L_x_3) ;  /* 0x0000000000600947 */ /* 0x000fea0003800000 */
[----:B-1----:R-:W1:Y:S01]  /*03b0*/  S2UR UR5, SR_CgaCtaId ;  /* 0x00000000000579c3 */ /* 0x002e620000008800 */
[----:B------:R-:W-:Y:S01]  /*03c0*/  UMOV UR4, 0x400 ;  /* 0x0000040000047882 */ /* 0x000fe20000000000 */
[----:B------:R-:W-:Y:S01]  /*03d0*/  UMOV UR8, 0x1 ;  /* 0x0000000100087882 */ /* 0x000fe20000000000 */
[----:B------:R-:W-:Y:S01]  /*03e0*/  UMOV UR12, 0x100 ;  /* 0x00000100000c7882 */ /* 0x000fe20000000000 */
[----:B------:R-:W-:-:S04]  /*03f0*/  UIADD3 UR8, -UR8, 0x100000, URZ ;  /* 0x0010000008087890 */ /* 0x000fc8000fffe13f */
[----:B------:R-:W-:Y:S02]  /*0400*/  USHF.L.U32 UR9, UR8, 0xb, URZ ;  /* 0x0000000b08097899 */ /* 0x000fe4000800063f */
[----:B------:R-:W-:Y:S01]  /*0410*/  USHF.L.U32 UR8, UR8, 0x1, URZ ;  /* 0x0000000108087899 */ /* 0x000fe2000800063f */
[----:B------:R-:W-:Y:S01]  /*0420*/  ELECT P0, URZ, PT ;  /* 0x00000000003f782f */ /* 0x000fe20003800000 */
[----:B-1----:R-:W-:Y:S02]  /*0430*/  ULEA UR11, UR5, UR4, 0x18 ;  /* 0x00000004050b7291 */ /* 0x002fe4000f8ec03f */
[----:B------:R-:W-:-:S04]  /*0440*/  UIADD3 UR4, -UR12, 0x100000, URZ ;  /* 0x001000000c047890 */ /* 0x000fc8000fffe13f */
[----:B------:R-:W-:Y:S02]  /*0450*/  USHF.L.U32 UR5, UR4, 0xb, URZ ;  /* 0x0000000b04057899 */ /* 0x000fe4000800063f */
[----:B------:R-:W-:Y:S01]  /*0460*/  USHF.L.U32 UR4, UR4, 0x1, URZ ;  /* 0x0000000104047899 */ /* 0x000fe2000800063f */
[----:B------:R-:W1:Y:S03]  /*0470*/  FENCE.VIEW.ASYNC.S ;  /* 0x00000000000073c6 */ /* 0x000e660000000000 */
[----:B-1----:R1:W1:Y:S08]  /*0480*/  SYNCS.EXCH.64 URZ, [UR11+0xe000], UR8 ;  /* 0x00e000080b3f75b2 */ /* 0x0022700008000100 */
[----:B------:R1:W1:Y:S01]  /*0490*/  SYNCS.EXCH.64 URZ, [UR11+0xe028], UR4 ;  /* 0x00e028040b3f75b2 */ /* 0x0002620008000100 */
        /* <DEDUP_REMOVED lines=8> */
[----:B------:R-:W-:Y:S01]  /*0520*/  NOP ;  /* 0x0000000000007918 */ /* 0x000fe20000000000 */
.L_x_3:
        /* <DEDUP_REMOVED lines=21> */
[----:B------:R-:W-:Y:S01]  /*0680*/  NOP ;  /* 0x0000000000007918 */ /* 0x000fe20000000000 */
.L_x_4:
[----:B------:R-:W5:Y:S01]  /*0690*/  SHFL.IDX PT, R3, R2, RZ, 0x1f ;  /* 0x00001fff02037589 */ /* 0x000f6200000e0000 */
[----:B------:R-:W-:Y:S01]  /*06a0*/  ELECT P0, URZ, PT ;  /* 0x00000000003f782f */ /* 0x000fe20003800000 */
[----:B------:R-:W-:Y:S01]  /*06b0*/  NOP ;  /* 0x0000000000007918 */ /* 0x000fe20000000000 */
[----:B-1----:R-:W-:Y:S02]  /*06c0*/  UMOV UR4, 0x80 ;  /* 0x0000008000047882 */ /* 0x002fe40000000000 */
[C---:B-----5:R-:W-:Y:S02]  /*06d0*/  ISETP.NE.OR P0, PT, R3.reuse, RZ, !P0 ;  /* 0x000000ff0300720c */ /* 0x060fe40004705670 */
[----:B------:R-:W-:-:S11]  /*06e0*/  ISETP.NE.AND P2, PT, R3, RZ, PT ;  /* 0x000000ff0300720c */ /* 0x000fd60003f45270 */
[----:B------:R-:W-:Y:S01]  /*06f0*/  VOTEU.ALL UP2, P0 ;  /* 0x00000000003f7886 */ /* 0x000fe20000040000 */
[----:B------:R-:W-:Y:S01]  /*0700*/  VOTEU.ALL UP3, P0 ;  /* 0x00000000003f7886 */ /* 0x000fe20000060000 */
[----:B------:R-:W-:Y:S01]  /*0710*/  VOTEU.ALL UP4, P0 ;  /* 0x00000000003f7886 */ /* 0x000fe20000080000 */
[----:B------:R-:W-:Y:S02]  /*0720*/  VOTEU.ALL UP5, P0 ;  /* 0x00000000003f7886 */ /* 0x000fe400000a0000 */
[----:B------:R-:W1:Y:S01]  /*0730*/  @!UP2 S2UR UR9, SR_CgaCtaId ;  /* 0x000000000009a9c3 */ /* 0x000e620000008800 */
[----:B------:R-:W-:Y:S01]  /*0740*/  @!UP2 UMOV UR8, 0x400 ;  /* 0x000004000008a882 */ /* 0x000fe20000000000 */
[----:B------:R-:W-:-:S04]  /*0750*/  @!UP2 UIADD3 UR4, -UR4, 0x100000, URZ ;  /* 0x001000000404a890 */ /* 0x000fc8000fffe13f */
[----:B------:R-:W-:Y:S02]  /*0760*/  @!UP2 USHF.L.U32 UR5, UR4, 0xb, URZ ;  /* 0x0000000b0405a899 */ /* 0x000fe4000800063f */
[----:B------:R-:W-:Y:S02]  /*0770*/  @!UP2 USHF.L.U32 UR4, UR4, 0x1, URZ ;  /* 0x000000010404a899 */ /* 0x000fe4000800063f */
[----:B-1----:R-:W-:Y:S01]  /*0780*/  @!UP2 ULEA UR8, UR9, UR8, 0x18 ;  /* 0x000000080908a291 */ /* 0x002fe2000f8ec03f */
[----:B------:R-:W-:Y:S01]  /*0790*/  VOTEU.ALL UP2, P0 ;  /* 0x00000000003f7886 */ /* 0x000fe20000040000 */
[----:B------:R-:W1:Y:S10]  /*07a0*/  FENCE.VIEW.ASYNC.S ;  /* 0x00000000000073c6 */ /* 0x000e740000000000 */
[----:B-1----:R1:W1:Y:S01]  /*07b0*/  @!UP2 SYNCS.EXCH.64 URZ, [UR8+0xe090], UR4 ;  /* 0x00e09004083fa5b2 */ /* 0x0022620008000100 */
[----:B------:R1:W1:Y:S01]  /*07c0*/  @!UP3 SYNCS.EXCH.64 URZ, [UR8+0xe098], UR4 ;  /* 0x00e09804083fb5b2 */ /* 0x0002620008000100 */
[----:B------:R1:W1:Y:S01]  /*07d0*/  @!UP4 SYNCS.EXCH.64 URZ, [UR8+0xe0a0], UR4 ;  /* 0x00e0a004083fc5b2 */ /* 0x0002620008000100 */
[----:B------:R1:W1:Y:S01]  /*07e0*/  @!UP5 SYNCS.EXCH.64 URZ, [UR8+0xe0a8], UR4 ;  /* 0x00e0a804083fd5b2 */ /* 0x0002620008000100 */
[----:B------:R-:W-:Y:S01]  /*07f0*/  NOP ;  /* 0x0000000000007918 */ /* 0x000fe20000000000 */
[----:B------:R-:W-:Y:S05]  /*0800*/  @P2 BRA `(.L_x_5) ;  /* 0x0000000000482947 */ /* 0x000fea0003800000 */
[----:B-1----:R-:W1:Y:S01]  /*0810*/  S2UR UR5, SR_CgaCtaId ;  /* 0x00000000000579c3 */ /* 0x002e620000008800 */
[----:B------:R-:W-:Y:S01]  /*0820*/  UMOV UR4, 0x400 ;  /* 0x0000040000047882 */ /* 0x000fe20000000000 */
[----:B------:R-:W-:Y:S01]  /*0830*/  UMOV UR8, 0x20 ;  /* 0x0000002000087882 */ /* 0x000fe20000000000 */
[----:B------:R-:W-:Y:S01]  /*0840*/  UMOV UR9, 0x80 ;  /* 0x0000008000097882 */ /* 0x000fe20000000000 */
[----:B------:R-:W-:Y:S01]  /*0850*/  ELECT P0, URZ, PT ;  /* 0x00000000003f782f */ /* 0x000fe20003800000 */
[----:B-1----:R-:W-:Y:S02]  /*0860*/  ULEA UR11, UR5, UR4, 0x18 ;  /* 0x00000004050b7291 */ /* 0x002fe4000f8ec03f */
[----:B------:R-:W-:-:S04]  /*0870*/  UIADD3 UR4, -UR8, 0x100000, URZ ;  /* 0x0010000008047890 */ /* 0x000fc8000fffe13f */
[----:B------:R-:W-:Y:S02]  /*0880*/  USHF.L.U32 UR5, UR4, 0xb, URZ ;  /* 0x0000000b04057899 */ /* 0x000fe4000800063f */
[----:B------:R-:W-:Y:S02]  /*0890*/  USHF.L.U32 UR4, UR4, 0x1, URZ ;  /* 0x0000000104047899 */ /* 0x000fe4000800063f */
        /* <DEDUP_REMOVED lines=9> */
.L_x_5:
[----:B------:R-:W-:Y:S01]  /*0930*/  ISETP.NE.AND P0, PT, RZ, UR36, PT ;  /* 0x00000024ff007c0c */ /* 0x000fe2000bf05270 */
[----:B------:R-:W-:Y:S01]  /*0940*/  IMAD.U32 R2, RZ, RZ, UR10 ;  /* 0x0000000aff027e24 */ /* 0x000fe2000f8e00ff */
[----:B------:R-:W-:Y:S01]  /*0950*/  NOP ;  /* 0x0000000000007918 */ /* 0x000fe20000000000 */
[----:B-1234-:R-:W-:Y:S03]  /*0960*/  BAR.SYNC.DEFER_BLOCKING 0x0 ;  /* 0x0000000000007b1d */ /* 0x01efe60000010000 */
[----:B------:R-:W-:-:S07]  /*0970*/  ISETP.EQ.AND P2, PT, R2, 0x1, P1 ;  /* 0x000000010200780c */ /* 0x000fce0000f42270 */
[----:B------:R-:W-:Y:S06]  /*0980*/  @!P0 BRA `(.L_x_6) ;  /* 0x0000006400fc8947 */ /* 0x000fec0003800000 */
[----:B------:R-:W-:-:S06]  /*0990*/  UISETP.GT.U32.AND UP2, UPT, UR7, 0x3, UPT ;  /* 0x000000030700788c */ /* 0x000fcc000bf44070 */
[----:B------:R-:W-:-:S13]  /*09a0*/  PLOP3.LUT P0, PT, PT, PT, UP2, 0x80, 0x0 ;  /* 0x000000000000781c */ /* 0x000fda0003f0f028 */
[----:B------:R-:W-:Y:S05]  /*09b0*/  @P0 EXIT ;  /* 0x000000000000094d */ /* 0x000fea0003800000 */
.L_x_7:
[----:B------:R-:W-:-:S08]  /*09c0*/  NOP ;  /* 0x0000000000007918 */ /* 0x000fd00000000000 */
[----:B------:R-:W1:Y:S02]  /*09d0*/  USETMAXREG.TRY_ALLOC.CTAPOOL UP2, 0xf0 ;  /* 0x000000f0000079c8 */ /* 0x000e640008040600 */
[----:B-1----:R-:W-:-:S13]  /*09e0*/  PLOP3.LUT P0, PT, PT, PT, UP2, 0x80, 0x0 ;  /* 0x000000000000781c */ /* 0x002fda0003f0f028 */
[----:B------:R-:W-:Y:S05]  /*09f0*/  @!P0 BRA `(.L_x_7) ;  /* 0xfffffffc00f08947 */ /* 0x000fea000383ffff */
[----:B------:R-:W-:Y:S01]  /*0a00*/  UISETP.NE.AND UP2, UPT, UR36, 0x1, UPT ;  /* 0x000000012400788c */ /* 0x000fe2000bf45270 */
[----:B------:R-:W1:Y:S01]  /*0a10*/  S2UR UR42, SR_CTAID.X ;  /* 0x00000000002a79c3 */ /* 0x000e620000002500 */
[----:B------:R-:W-:Y:S01]  /*0a20*/  UMOV UR4, URZ ;  /* 0x0000003f00047c82 */ /* 0x000fe20008000000 */
[----:B------:R-:W-:-:S03]  /*0a30*/  UMOV UR5, URZ ;  /* 0x0000003f00057c82 */ /* 0x000fc60008000000 */
[----:B------:R-:W-:-:S13]  /*0a40*/  PLOP3.LUT P0, PT, PT, PT, UP2, 0x80, 0x0 ;  /* 0x000000000000781c */ /* 0x000fda0003f0f028 */
[----:B------:R-:W-:Y:S05]  /*0a50*/  @!P0 BRA `(.L_x_8) ;  /* 0x00000000003c8947 */ /* 0x000fea0003800000 */
[----:B------:R-:W-:Y:S01]  /*0a60*/  UISETP.NE.AND UP2, UPT, UR36, 0x2, UPT ;  /* 0x000000022400788c */ /* 0x000fe2000bf45270 */
[----:B------:R-:W-:-:S05]  /*0a70*/  UMOV UR5, 0x1 ;  /* 0x0000000100057882 */ /* 0x000fca0000000000 */
[----:B------:R-:W-:-:S13]  /*0a80*/  PLOP3.LUT P1, PT, PT, PT, UP2, 0x80, 0x0 ;  /* 0x000000000000781c */ /* 0x000fda0003f2f028 */
[----:B------:R-:W-:Y:S05]  /*0a90*/  @!P1 BRA `(.L_x_8) ;  /* 0x00000000002c9947 */ /* 0x000fea0003800000 */
[----:B------:R-:W-:-:S06]  /*0aa0*/  UISETP.NE.AND UP2, UPT, UR36, 0x3, UPT ;  /* 0x000000032400788c */ /* 0x000fcc000bf45270 */
[----:B------:R-:W-:-:S13]  /*0ab0*/  PLOP3.LUT P1, PT, PT, PT, UP2, 0x80, 0x0 ;  /* 0x000000000000781c */ /* 0x000fda0003f2f028 */
[----:B------:R-:W-:Y:S05]  /*0ac0*/  @!P1 BRA `(.L_x_9) ;  /* 0x0000000000189947 */ /* 0x000fea0003800000 */
[----:B------:R-:W-:-:S11]  /*0ad0*/  UISETP.NE.AND UP2, UPT, UR36, 0x4, UPT ;  /* 0x000000042400788c */ /* 0x000fd6000bf45270 */
[----:B------:R-:W-:Y:S01]  /*0ae0*/  @!UP2 UMOV UR4, 0x1 ;  /* 0x000000010004a882 */ /* 0x000fe20000000000 */
[----:B------:R-:W-:Y:S01]  /*0af0*/  @!UP2 UMOV UR5, 0x1 ;  /* 0x000000010005a882 */ /* 0x000fe20000000000 */
[----:B------:R-:W-:Y:S01]  /*0b00*/  @UP2 UMOV UR4, URZ ;  /* 0x0000003f00042c82 */ /* 0x000fe20008000000 */
[----:B------:R-:W-:Y:S01]  /*0b10*/  @UP2 UMOV UR5, URZ ;  /* 0x0000003f00052c82 */ /* 0x000fe20008000000 */
[----:B------:R-:W-:Y:S05]  /*0b20*/  BRA `(.L_x_8) ;  /* 0x0000000000087947 */ /* 0x000fea0003800000 */
.L_x_9:
[----:B------:R-:W-:Y:S01]  /*0b30*/  UMOV UR4, 0x1 ;  /* 0x0000000100047882 */ /* 0x000fe20000000000 */
[----:B------:R-:W-:-:S05]  /*0b40*/  UMOV UR5, URZ ;  /* 0x0000003f00057c82 */ /* 0x000fca0008000000 */
.L_x_8:
[----:B------:R-:W-:Y:S05]  /*0b50*/  @!P0 BRA `(.L_x_10) ;  /* 0x00000000003c8947 */ /* 0x000fea0003800000 */
[----:B------:R-:W-:-:S06]  /*0b60*/  UISETP.NE.AND UP2, UPT, UR36, 0x2, UPT ;  /* 0x000000022400788c */ /* 0x000fcc000bf45270 */
[----:B------:R-:W-:-:S13]  /*0b70*/  PLOP3.LUT P0, PT, PT, PT, UP2, 0x80, 0x0 ;  /* 0x000000000000781c */ /* 0x000fda0003f0f028 */
[----:B------:R-:W-:Y:S05]  /*0b80*/  @!P0 BRA `(.L_x_11) ;  /* 0x0000000000288947 */ /* 0x000fea0003800000 */
[----:B------:R-:W-:-:S06]  /*0b90*/  UISETP.NE.AND UP2, UPT, UR36, 0x3, UPT ;  /* 0x000000032400788c */ /* 0x000fcc000bf45270 */
[----:B------:R-:W-:-:S13]  /*0ba0*/  PLOP3.LUT P0, PT, PT, PT, UP2, 0x80, 0x0 ;  /* 0x000000000000781c */ /* 0x000fda0003f0f028 */
[----:B------:R-:W-:Y:S05]  /*0bb0*/  @!P0 BRA `(.L_x_12) ;  /* 0x0000000000148947 */ /* 0x000fea0003800000 */
[----:B------:R-:W-:-:S06]  /*0bc0*/  UISETP.NE.AND UP2, UPT, UR36, 0x4, UPT ;  /* 0x000000042400788c */ /* 0x000fcc000bf45270 */
[----:B------:R-:W-:-:S13]  /*0bd0*/  PLOP3.LUT P0, PT, PT, PT, UP2, 0x80, 0x0 ;  /* 0x000000000000781c */ /* 0x000fda0003f0f028 */
[----:B------:R-:W-:Y:S05]  /*0be0*/  @P0 BRA `(.L_x_13) ;  /* 0x00000000001c0947 */ /* 0x000fea0003800000 */
[----:B-1----:R-:W-:Y:S01]  /*0bf0*/  ULEA UR42, UR42, 0x3, 0x1 ;  /* 0x000000032a2a7891 */ /* 0x002fe2000f8e083f */
[----:B------:R-:W-:Y:S11]  /*0c00*/  BRA `(.L_x_13) ;  /* 0x0000000000147947 */ /* 0x000ff60003800000 */
.L_x_12:
[----:B-1----:R-:W-:Y:S01]  /*0c10*/  ULEA UR42, UR42, 0x2, 0x1 ;  /* 0x000000022a2a7891 */ /* 0x002fe2000f8e083f */
[----:B------:R-:W-:Y:S11]  /*0c20*/  BRA `(.L_x_13) ;  /* 0x00000000000c7947 */ /* 0x000ff60003800000 */
.L_x_11:
[----:B-1----:R-:W-:Y:S01]  /*0c30*/  ULEA UR42, UR42, 0x1, 0x1 ;  /* 0x000000012a2a7891 */ /* 0x002fe2000f8e083f */
[----:B------:R-:W-:Y:S11]  /*0c40*/  BRA `(.L_x_13) ;  /* 0x0000000000047947 */ /* 0x000ff60003800000 */
.L_x_10:
[----:B-1----:R-:W-:-:S12]  /*0c50*/  USHF.L.U32 UR42, UR42, 0x1, URZ ;  /* 0x000000012a2a7899 */ /* 0x002fd8000800063f */
.L_x_13:
[----:B------:R-:W-:-:S04]  /*0c60*/  ULOP3.LUT UR6, UR6, 0x1, URZ, 0xfc, !UPT ;  /* 0x0000000106067892 */ /* 0x000fc8000f8efc3f */
[----:B------:R-:W-:-:S06]  /*0c70*/  UISETP.NE.AND UP2, UPT, UR6, 0x3, UPT ;  /* 0x000000030600788c */ /* 0x000fcc000bf45270 */
[----:B------:R-:W-:-:S13]  /*0c80*/  PLOP3.LUT P0, PT, PT, PT, UP2, 0x80, 0x0 ;  /* 0x000000000000781c */ /* 0x000fda0003f0f028 */
[----:B------:R-:W-:Y:S05]  /*0c90*/  @!P0 BRA `(.L_x_14) ;  /* 0x0000000000048947 */ /* 0x000fea0003800000 */
[----:B-1----:R-:W-:Y:S01]  /*0ca0*/  BPT.TRAP 0x1 ;  /* 0x000000040000795c */ /* 0x002fe20000300000 */
.L_x_14:
[----:B------:R-:W2:Y:S01]  /*0cb0*/  S2UR UR6, SR_CgaCtaId ;  /* 0x00000000000679c3 */ /* 0x000ea20000008800 */
[----:B------:R-:W-:Y:S01]  /*0cc0*/  UMOV UR37, 0x400 ;  /* 0x0000040000257882 */ /* 0x000fe20000000000 */
[----:B------:R-:W-:Y:S01]  /*0cd0*/  IMAD.U32 R2, RZ, RZ, UR4 ;  /* 0x00000004ff027e24 */ /* 0x000fe2000f8e00ff */
[----:B------:R-:W-:-:S04]  /*0ce0*/  SHF.R.S32.HI R3, RZ, 0x1f, R0 ;  /* 0x0000001fff037819 */ /* 0x000fc80000011400 */
[----:B------:R-:W-:Y:S02]  /*0cf0*/  SHF.L.U32 R2, R2, 0x1f, RZ ;  /* 0x0000001f02027819 */ /* 0x000fe400000006ff */
[----:B------:R-:W-:-:S04]  /*0d00*/  LEA.HI R3, R3, R0, RZ, 0x7 ;  /* 0x0000000003037211 */ /* 0x000fc800078f38ff */
[----:B------:R-:W-:-:S04]  /*0d10*/  LOP3.LUT R3, R3, 0xffffff80, RZ, 0xc0, !PT ;  /* 0xffffff8003037812 */ /* 0x000fc800078ec0ff */
[----:B------:R-:W-:-:S04]  /*0d20*/  IADD3 R3, -R3, R0, RZ ;  /* 0x0000000003037210 */ /* 0x000fc80007ffe1ff */
[----:B------:R-:W-:Y:S01]  /*0d30*/  SHF.R.S32.HI R0, RZ, 0x1f, R3 ;  /* 0x0000001fff007819 */ /* 0x000fe20000011403 */
[----:B--2---:R-:W-:-:S03]  /*0d40*/  ULEA UR37, UR6, UR37, 0x18 ;  /* 0x0000002506257291 */ /* 0x004fc6000f8ec03f */
[----:B------:R-:W-:Y:S01]  /*0d50*/  LEA.HI R0, R0, R3, RZ, 0x2 ;  /* 0x0000000300007211 */ /* 0x000fe200078f10ff */
[----:B------:R-:W-:-:S03]  /*0d60*/  ULEA UR6, UR5, UR37, 0x3 ;  /* 0x0000002505067291 */ /* 0x000fc6000f8e183f */
[----:B------:R-:W-:-:S05]  /*0d70*/  LOP3.LUT R0, R0, 0x7ffffffc, RZ, 0xc0, !PT ;  /* 0x7ffffffc00007812 */ /* 0x000fca00078ec0ff */
[----:B------:R-:W-:Y:S01]  /*0d80*/  IMAD.IADD R0, R3, 0x1, -R0 ;  /* 0x0000000103007824 */ /* 0x000fe200078e0a00 */
[----:B------:R-:W2:Y:S02]  /*0d90*/  SYNCS.PHASECHK.TRANS64.TRYWAIT P1, [UR6+0xe050], R2 ;  /* 0x00e05002ff0075a7 */ /* 0x000ea40008020146 */
[----:B--2---:R-:W-:Y:S05]  /*0da0*/  @!P1 BRA `(.L_x_15) ;  /* 0x0000007400009947 */ /* 0x004fea0003800000 */
.L_x_101:
[----:B------:R-:W-:Y:S01]  /*0db0*/  IMAD.SHL.U32 R0, R0, 0x2, RZ ;  /* 0x0000000200007824 */ /* 0x000fe200078e00ff */
[----:B------:R-:W-:Y:S06]  /*0dc0*/  @!P0 BRA `(.L_x_16) ;  /* 0x0000000000048947 */ /* 0x000fec0003800000 */
[----:B-1----:R-:W-:Y:S01]  /*0dd0*/  BPT.TRAP 0x1 ;  /* 0x000000040000795c */ /* 0x002fe20000300000 */
.L_x_16:
[----:B------:R-:W-:Y:S01]  /*0de0*/  SHF.L.U32 R7, RZ, 0x1f, RZ ;  /* 0x0000001fff077819 */ /* 0x000fe200000006ff */
[----:B------:R-:W-:Y:S01]  /*0df0*/  UIADD3 UR21, UR37, 0xe090, URZ ;  /* 0x0000e09025157890 */ /* 0x000fe2000fffe03f */
[----:B------:R-:W-:Y:S02]  /*0e00*/  ISETP.NE.AND P2, PT, RZ, UR7, PT ;  /* 0x00000007ff007c0c */ /* 0x000fe4000bf45270 */
[----:B------:R-:W3:Y:S02]  /*0e10*/  SYNCS.PHASECHK.TRANS64.TRYWAIT P1, [UR37+0xe000], R7 ;  /* 0x00e00007ff0075a7 */ /* 0x000ee40008020165 */
[----:B---3--:R-:W-:Y:S09]  /*0e20*/  @!P1 BRA `(.L_x_17) ;  /* 0x0000007000f89947 */ /* 0x008ff20003800000 */
.L_x_102:
[----:B------:R-:W-:Y:S01]  /*0e30*/  ULEA UR23, UR36, UR21, 0x3 ;  /* 0x0000001524177291 */ /* 0x000fe2000f8e183f */
[----:B--2---:R-:W-:-:S04]  /*0e40*/  SEL R2, RZ, 0x1, P2 ;  /* 0x00000001ff027807 */ /* 0x004fc80001000000 */
[----:B------:R-:W-:-:S04]  /*0e50*/  SHF.L.U32 R2, R2, 0x1f, RZ ;  /* 0x0000001f02027819 */ /* 0x000fc800000006ff */
[----:B------:R-:W2:Y:S02]  /*0e60*/  SYNCS.PHASECHK.TRANS64.TRYWAIT P1, [UR23+-0x8], R2 ;  /* 0xfffff802ff0075a7 */ /* 0x000ea40008020157 */
[----:B--2---:R-:W-:Y:S05]  /*0e70*/  @!P1 BRA `(.L_x_18) ;  /* 0x0000007000fc9947 */ /* 0x004fea0003800000 */
.L_x_103:
[----:B------:R-:W-:Y:S01]  /*0e80*/  USHF.R.U32.HI UR4, URZ, 0x4, UR37 ;  /* 0x000000043f047899 */ /* 0x000fe20008011625 */
[----:B------:R-:W-:Y:S01]  /*0e90*/  WARPGROUP.ARRIVE ;  /* 0x00000000000079c5 */ /* 0x000fe20000000000 */
[----:B------:R-:W-:Y:S01]  /*0ea0*/  UIADD3 UR6, UR37, 0x4000, URZ ;  /* 0x0000400025067890 */ /* 0x000fe2000fffe03f */
[----:B--2---:R-:W2:Y:S01]  /*0eb0*/  LDC R3, c[0x0][0x28c] ;  /* 0x0000a300ff037b82 */ /* 0x004ea20000000800 */
[----:B------:R-:W-:Y:S01]  /*0ec0*/  ULOP3.LUT UR4, UR4, 0x3fff, URZ, 0xc0, !UPT ;  /* 0x00003fff04047892 */ /* 0x000fe2000f8ec03f */
[C---:B------:R-:W-:Y:S01]  /*0ed0*/  IADD3 R2, R0.reuse, 0x1, RZ ;  /* 0x0000000100027810 */ /* 0x040fe20007ffe0ff */
[----:B------:R-:W-:Y:S01]  /*0ee0*/  USHF.R.U32.HI UR6, URZ, 0x4, UR6 ;  /* 0x000000043f067899 */ /* 0x000fe20008011606 */
[C---:B------:R-:W-:Y:S01]  /*0ef0*/  VIADD R4, R0.reuse, 0x8 ;  /* 0x0000000800047836 */ /* 0x040fe20000000000 */
[----:B------:R-:W-:Y:S01]  /*0f00*/  ULOP3.LUT UR4, UR4, 0x10000, URZ, 0xfc, !UPT ;  /* 0x0001000004047892 */ /* 0x000fe2000f8efc3f */
[----:B------:R-:W-:Y:S01]  /*0f10*/  IADD3 R6, R0, 0x10, RZ ;  /* 0x0000001000067810 */ /* 0x000fe20007ffe0ff */
[----:B------:R-:W-:Y:S01]  /*0f20*/  ULOP3.LUT UR20, UR6, 0x3fff, URZ, 0xc0, !UPT ;  /* 0x00003fff06147892 */ /* 0x000fe2000f8ec03f */
[----:B------:R-:W-:Y:S01]  /*0f30*/  P2R R10, PR, RZ, 0x1 ;  /* 0x00000001ff0a7803 */ /* 0x000fe20000000000 */
[----:B------:R-:W-:-:S02]  /*0f40*/  ULEA UR4, UR5, UR4, 0x9 ;  /* 0x0000000405047291 */ /* 0x000fc4000f8e483f */
[----:B------:R-:W-:Y:S01]  /*0f50*/  ULOP3.LUT UR22, UR20, 0x10000, URZ, 0xfc, !UPT ;  /* 0x0001000014167892 */ /* 0x000fe2000f8efc3f */
[----:B------:R-:W-:Y:S01]  /*0f60*/  UMOV UR5, 0x40000040 ;  /* 0x4000004000057882 */ /* 0x000fe20000000000 */
[----:B------:R-:W-:Y:S01]  /*0f70*/  UMOV UR11, 0x40000040 ;  /* 0x40000040000b7882 */ /* 0x000fe20000000000 */
[----:B------:R-:W-:Y:S02]  /*0f80*/  UMOV UR9, UR5 ;  /* 0x0000000500097c82 */ /* 0x000fe40008000000 */
[----:B------:R-:W-:Y:S01]  /*0f90*/  UMOV UR8, UR4 ;  /* 0x0000000400087c82 */ /* 0x000fe20008000000 */
[----:B------:R-:W-:Y:S01]  /*0fa0*/  UIADD3 UR12, UR4, 0x4, URZ ;  /* 0x00000004040c7890 */ /* 0x000fe2000fffe03f */
[----:B------:R-:W-:Y:S01]  /*0fb0*/  UMOV UR10, UR22 ;  /* 0x00000016000a7c82 */ /* 0x000fe20008000000 */
[----:B------:R-:W-:Y:S01]  /*0fc0*/  UIADD3 UR14, UR22, 0x4, URZ ;  /* 0x00000004160e7890 */ /* 0x000fe2000fffe03f */
[----:B------:R-:W-:Y:S01]  /*0fd0*/  HGMMA.64x64x16.F32 R24, gdesc[UR8], RZ, !UPT, gsb0 ;  /* 0x00e00000081879f0 */ /* 0x000fe2000c0008ff */
[----:B------:R-:W-:-:S02]  /*0fe0*/  UIADD3 UR8, UR4, 0x2, URZ ;  /* 0x0000000204087890 */ /* 0x000fc4000fffe03f */
[----:B------:R-:W-:Y:S01]  /*0ff0*/  UIADD3 UR10, UR22, 0x2, URZ ;  /* 0x00000002160a7890 */ /* 0x000fe2000fffe03f */
[-C--:B--2---:R-:W-:Y:S01]  /*1000*/  ISETP.GE.AND P5, PT, R2, R3.reuse, PT ;  /* 0x000000030200720c */ /* 0x084fe20003fa6270 */
[----:B------:R-:W-:Y:S01]  /*1010*/  UMOV UR9, 0x40000040 ;  /* 0x4000004000097882 */ /* 0x000fe20000000000 */
[----:B------:R-:W-:Y:S01]  /*1020*/  UMOV UR11, 0x40000040 ;  /* 0x40000040000b7882 */ /* 0x000fe20000000000 */
[----:B------:R-:W-:Y:S01]  /*1030*/  UMOV UR13, 0x40000040 ;  /* 0x40000040000d7882 */ /* 0x000fe20000000000 */
[----:B------:R-:W-:Y:S01]  /*1040*/  UMOV UR15, 0x40000040 ;  /* 0x40000040000f7882 */ /* 0x000fe20000000000 */
[----:B------:R-:W-:Y:S01]  /*1050*/  UIADD3 UR16, UR4, 0x6, URZ ;  /* 0x0000000604107890 */ /* 0x000fe2000fffe03f */
[----:B------:R-:W-:Y:S01]  /*1060*/  VIADD R2, R0, 0x9 ;  /* 0x0000000900027836 */ /* 0x000fe20000000000 */
[----:B------:R-:W-:Y:S01]  /*1070*/  UIADD3 UR18, UR22, 0x6, URZ ;  /* 0x0000000616127890 */ /* 0x000fe2000fffe03f */
[-C--:B------:R-:W-:Y:S01]  /*1080*/  ISETP.GE.AND P2, PT, R4, R3.reuse, PT ;  /* 0x000000030400720c */ /* 0x080fe20003f46270 */
[----:B------:R-:W-:Y:S01]  /*1090*/  UMOV UR17, 0x40000040 ;  /* 0x4000004000117882 */ /* 0x000fe20000000000 */
[----:B------:R-:W-:Y:S01]  /*10a0*/  UMOV UR19, 0x40000040 ;  /* 0x4000004000137882 */ /* 0x000fe20000000000 */
[CC--:B------:R-:W-:Y:S01]  /*10b0*/  ISETP.GE.AND P1, PT, R0.reuse, R3.reuse, PT ;  /* 0x000000030000720c */ /* 0x0c0fe20003f26270 */
[----:B------:R-:W-:Y:S01]  /*10c0*/  VIADD R4, R0, 0x11 ;  /* 0x0000001100047836 */ /* 0x000fe20000000000 */
[-C--:B------:R-:W-:Y:S01]  /*10d0*/  ISETP.GE.AND P4, PT, R2, R3.reuse, PT ;  /* 0x000000030200720c */ /* 0x080fe20003f86270 */
[----:B------:R-:W-:Y:S01]  /*10e0*/  VIADD R2, R0, 0x18 ;  /* 0x0000001800027836 */ /* 0x000fe20000000000 */
[-C--:B------:R-:W-:Y:S01]  /*10f0*/  ISETP.GE.AND P6, PT, R6, R3.reuse, PT ;  /* 0x000000030600720c */ /* 0x080fe20003fc6270 */
[----:B------:R-:W-:Y:S01]  /*1100*/  ULDC UR6, c[0x0][0x604] ;  /* 0x0001810000067ab9 */ /* 0x000fe20000000800 */
[----:B------:R-:W-:Y:S01]  /*1110*/  ISETP.GE.AND P3, PT, R4, R3, PT ;  /* 0x000000030400720c */ /* 0x000fe20003f66270 */
[----:B------:R-:W-:Y:S01]  /*1120*/  USHF.L.U32 UR7, UR7, 0x3, URZ ;  /* 0x0000000307077899 */ /* 0x000fe2000800063f */
[----:B------:R-:W-:-:S03]  /*1130*/  IADD3 R4, R0, 0x19, RZ ;  /* 0x0000001900047810 */ /* 0x000fc60007ffe0ff */
[----:B------:R-:W-:Y:S01]  /*1140*/  ULOP3.LUT UR7, UR7, 0x8, URZ, 0xc, !UPT ;  /* 0x0000000807077892 */ /* 0x000fe2000f8e0c3f */
[----:B------:R-:W-:Y:S02]  /*1150*/  WARPGROUP.DEPBAR.LE gsb0, 0x0 ;  /* 0x00008000000079c5 */ /* 0x000fe40000010000 */
[----:B------:R-:W-:-:S06]  /*1160*/  WARPGROUP.ARRIVE ;  /* 0x00000000000079c5 */ /* 0x000fcc0000000000 */
[----:B------:R-:W-:Y:S03]  /*1170*/  HGMMA.64x64x16.F32 R24, gdesc[UR8], R24, gsb0 ;  /* 0x00e00000081879f0 */ /* 0x000fe60008000818 */
[----:B------:R-:W-:Y:S02]  /*1180*/  WARPGROUP.DEPBAR.LE gsb0, 0x0 ;  /* 0x00008000000079c5 */ /* 0x000fe40000010000 */
[----:B------:R-:W-:-:S06]  /*1190*/  WARPGROUP.ARRIVE ;  /* 0x00000000000079c5 */ /* 0x000fcc0000000000 */
[----:B------:R-:W-:Y:S03]  /*11a0*/  HGMMA.64x64x16.F32 R24, gdesc[UR12], R24, gsb0 ;  /* 0x00e000000c1879f0 */ /* 0x000fe60008000818 */
[----:B------:R-:W-:Y:S02]  /*11b0*/  WARPGROUP.DEPBAR.LE gsb0, 0x0 ;  /* 0x00008000000079c5 */ /* 0x000fe40000010000 */
[----:B------:R-:W-:-:S06]  /*11c0*/  WARPGROUP.ARRIVE ;  /* 0x00000000000079c5 */ /* 0x000fcc0000000000 */
[----:B------:R-:W-:Y:S03]  /*11d0*/  HGMMA.64x64x16.F32 R24, gdesc[UR16], R24, gsb0 ;  /* 0x00e00000101879f0 */ /* 0x000fe60008000818 */
[----:B------:R-:W-:Y:S02]  /*11e0*/  WARPGROUP.DEPBAR.LE gsb0, 0x0 ;  /* 0x00008000000079c5 */ /* 0x000fe40000010000 */
[----:B------:R-:W-:Y:S02]  /*11f0*/  FSEL R24, R24, -INF , !P1 ;  /* 0xff80000018187808 */ /* 0x000fe40004800000 */
[----:B------:R-:W-:Y:S02]  /*1200*/  FSEL R25, R25, -INF , !P5 ;  /* 0xff80000019197808 */ /* 0x000fe40006800000 */
[----:B------:R-:W-:Y:S02]  /*1210*/  FSEL R28, R28, -INF , !P2 ;  /* 0xff8000001c1c7808 */ /* 0x000fe40005000000 */
[----:B------:R-:W-:-:S02]  /*1220*/  FMNMX R5, R24, R25, !PT ;  /* 0x0000001918057209 */ /* 0x000fc40007800000 */
[----:B------:R-:W-:Y:S02]  /*1230*/  FSEL R26, R26, -INF , !P1 ;  /* 0xff8000001a1a7808 */ /* 0x000fe40004800000 */
[-C--:B------:R-:W-:Y:S01]  /*1240*/  ISETP.GE.AND P1, PT, R2, R3.reuse, PT ;  /* 0x000000030200720c */ /* 0x080fe20003f26270 */
[----:B------:R-:W-:Y:S01]  /*1250*/  VIADD R2, R0, 0x20 ;  /* 0x0000002000027836 */ /* 0x000fe20000000000 */
[----:B------:R-:W-:Y:S02]  /*1260*/  FSEL R27, R27, -INF , !P5 ;  /* 0xff8000001b1b7808 */ /* 0x000fe40006800000 */
[----:B------:R-:W-:Y:S02]  /*1270*/  ISETP.GE.AND P5, PT, R4, R3, PT ;  /* 0x000000030400720c */ /* 0x000fe40003fa6270 */
[----:B------:R-:W-:Y:S02]  /*1280*/  FSEL R29, R29, -INF , !P4 ;  /* 0xff8000001d1d7808 */ /* 0x000fe40006000000 */
[----:B------:R-:W-:-:S02]  /*1290*/  FMNMX R4, R28, R5, !PT ;  /* 0x000000051c047209 */ /* 0x000fc40007800000 */
[----:B------:R-:W-:Y:S02]  /*12a0*/  FSEL R30, R30, -INF , !P2 ;  /* 0xff8000001e1e7808 */ /* 0x000fe40005000000 */
[----:B------:R-:W-:Y:S01]  /*12b0*/  ISETP.GE.AND P2, PT, R2, R3, PT ;  /* 0x000000030200720c */ /* 0x000fe20003f46270 */
[----:B------:R-:W-:Y:S01]  /*12c0*/  VIADD R2, R0, 0x21 ;  /* 0x0000002100027836 */ /* 0x000fe20000000000 */
[----:B------:R-:W-:Y:S02]  /*12d0*/  FSEL R32, R32, -INF , !P6 ;  /* 0xff80000020207808 */ /* 0x000fe40007000000 */
[----:B------:R-:W-:Y:S02]  /*12e0*/  FMNMX R5, R29, R4, !PT ;  /* 0x000000041d057209 */ /* 0x000fe40007800000 */
[----:B------:R-:W-:Y:S02]  /*12f0*/  FSEL R33, R33, -INF , !P3 ;  /* 0xff80000021217808 */ /* 0x000fe40005800000 */
[----:B------:R-:W-:-:S02]  /*1300*/  FMNMX R4, R32, R5, !PT ;  /* 0x0000000520047209 */ /* 0x000fc40007800000 */
[----:B------:R-:W-:Y:S02]  /*1310*/  FSEL R31, R31, -INF , !P4 ;  /* 0xff8000001f1f7808 */ /* 0x000fe40006000000 */
[----:B------:R-:W-:Y:S02]  /*1320*/  ISETP.GE.AND P4, PT, R2, R3, PT ;  /* 0x000000030200720c */ /* 0x000fe40003f86270 */
[----:B------:R-:W-:Y:S02]  /*1330*/  IADD3 R2, R0, 0x28, RZ ;  /* 0x0000002800027810 */ /* 0x000fe40007ffe0ff */
[----:B------:R-:W-:Y:S02]  /*1340*/  FSEL R36, R36, -INF , !P1 ;  /* 0xff80000024247808 */ /* 0x000fe40004800000 */
[----:B------:R-:W-:Y:S02]  /*1350*/  FMNMX R5, R33, R4, !PT ;  /* 0x0000000421057209 */ /* 0x000fe40007800000 */
[----:B------:R-:W-:-:S02]  /*1360*/  FSEL R34, R34, -INF , !P6 ;  /* 0xff80000022227808 */ /* 0x000fc40007000000 */
[----:B------:R-:W-:Y:S01]  /*1370*/  ISETP.GE.AND P6, PT, R2, R3, PT ;  /* 0x000000030200720c */ /* 0x000fe20003fc6270 */
[----:B------:R-:W-:Y:S01]  /*1380*/  VIADD R2, R0, 0x29 ;  /* 0x0000002900027836 */ /* 0x000fe20000000000 */
[----:B------:R-:W-:Y:S02]  /*1390*/  FSEL R37, R37, -INF , !P5 ;  /* 0xff80000025257808 */ /* 0x000fe40006800000 */
[----:B------:R-:W-:Y:S02]  /*13a0*/  FMNMX R4, R36, R5, !PT ;  /* 0x0000000524047209 */ /* 0x000fe40007800000 */
[----:B------:R-:W-:Y:S02]  /*13b0*/  FSEL R35, R35, -INF , !P3 ;  /* 0xff80000023237808 */ /* 0x000fe40005800000 */
[----:B------:R-:W-:Y:S02]  /*13c0*/  FSEL R40, R40, -INF , !P2 ;  /* 0xff80000028287808 */ /* 0x000fe40005000000 */
[----:B------:R-:W-:-:S02]  /*13d0*/  FMNMX R5, R37, R4, !PT ;  /* 0x0000000425057209 */ /* 0x000fc40007800000 */
[----:B------:R-:W-:Y:S01]  /*13e0*/  ISETP.GE.AND P3, PT, R2, R3, PT ;  /* 0x000000030200720c */ /* 0x000fe20003f66270 */
[----:B------:R-:W-:Y:S01]  /*13f0*/  VIADD R2, R0, 0x30 ;  /* 0x0000003000027836 */ /* 0x000fe20000000000 */
[----:B------:R-:W-:Y:S02]  /*1400*/  FSEL R41, R41, -INF , !P4 ;  /* 0xff80000029297808 */ /* 0x000fe40006000000 */
[----:B------:R-:W-:Y:S02]  /*1410*/  FMNMX R4, R40, R5, !PT ;  /* 0x0000000528047209 */ /* 0x000fe40007800000 */
[----:B------:R-:W-:Y:S02]  /*1420*/  FSEL R38, R38, -INF , !P1 ;  /* 0xff80000026267808 */ /* 0x000fe40004800000 */
[----:B------:R-:W-:Y:S02]  /*1430*/  ISETP.GE.AND P1, PT, R2, R3, PT ;  /* 0x000000030200720c */ /* 0x000fe40003f26270 */
[----:B------:R-:W-:-:S02]  /*1440*/  IADD3 R2, R0, 0x31, RZ ;  /* 0x0000003100027810 */ /* 0x000fc40007ffe0ff */
[----:B------:R-:W-:Y:S02]  /*1450*/  FSEL R44, R44, -INF , !P6 ;  /* 0xff8000002c2c7808 */ /* 0x000fe40007000000 */
[----:B------:R-:W-:Y:S02]  /*1460*/  FMNMX R5, R41, R4, !PT ;  /* 0x0000000429057209 */ /* 0x000fe40007800000 */
[----:B------:R-:W-:Y:S02]  /*1470*/  FSEL R39, R39, -INF , !P5 ;  /* 0xff80000027277808 */ /* 0x000fe40006800000 */
[----:B------:R-:W-:Y:S01]  /*1480*/  ISETP.GE.AND P5, PT, R2, R3, PT ;  /* 0x000000030200720c */ /* 0x000fe20003fa6270 */
[----:B------:R-:W-:Y:S01]  /*1490*/  VIADD R2, R0, 0x38 ;  /* 0x0000003800027836 */ /* 0x000fe20000000000 */
[----:B------:R-:W-:Y:S02]  /*14a0*/  FSEL R45, R45, -INF , !P3 ;  /* 0xff8000002d2d7808 */ /* 0x000fe40005800000 */
[----:B------:R-:W-:-:S02]  /*14b0*/  FMNMX R4, R44, R5, !PT ;  /* 0x000000052c047209 */ /* 0x000fc40007800000 */
        /* <DEDUP_REMOVED lines=8> */
[----:B------:R-:W-:Y:S02]  /*1540*/  ISETP.GE.AND P4, PT, R2, R3, PT ;  /* 0x000000030200720c */ /* 0x000fe40003f86270 */
[----:B------:R-:W-:Y:S02]  /*1550*/  FSEL R52, R52, -INF , !P2 ;  /* 0xff80000034347808 */ /* 0x000fe40005000000 */
[----:B------:R-:W-:Y:S02]  /*1560*/  FMNMX R5, R49, R4, !PT ;  /* 0x0000000431057209 */ /* 0x000fe40007800000 */
[----:B------:R-:W-:Y:S02]  /*1570*/  FSEL R53, R53, -INF , !P4 ;  /* 0xff80000035357808 */ /* 0x000fe40006000000 */
[----:B------:R-:W-:-:S02]  /*1580*/  FMNMX R2, R52, R5, !PT ;  /* 0x0000000534027209 */ /* 0x000fc40007800000 */
[----:B------:R-:W-:Y:S02]  /*1590*/  FSEL R46, R46, -INF , !P6 ;  /* 0xff8000002e2e7808 */ /* 0x000fe40007000000 */
[----:B------:R-:W-:Y:S02]  /*15a0*/  FMNMX R6, R53, R2, !PT ;  /* 0x0000000235067209 */ /* 0x000fe40007800000 */
[----:B------:R-:W-:Y:S02]  /*15b0*/  FSEL R50, R50, -INF , !P1 ;  /* 0xff80000032327808 */ /* 0x000fe40004800000 */
[----:B------:R-:W-:Y:S01]  /*15c0*/  FSEL R47, R47, -INF , !P3 ;  /* 0xff8000002f2f7808 */ /* 0x000fe20005800000 */
[----:B------:R-:W2:Y:S01]  /*15d0*/  SHFL.BFLY PT, R5, R6, 0x1, 0x1f ;  /* 0x0c201f0006057f89 */ /* 0x000ea200000e0000 */
[----:B------:R-:W-:Y:S02]  /*15e0*/  FSEL R51, R51, -INF , !P5 ;  /* 0xff80000033337808 */ /* 0x000fe40006800000 */
[----:B------:R-:W-:-:S02]  /*15f0*/  FSEL R54, R54, -INF , !P2 ;  /* 0xff80000036367808 */ /* 0x000fc40005000000 */
[----:B------:R-:W-:Y:S02]  /*1600*/  FSEL R55, R55, -INF , !P4 ;  /* 0xff80000037377808 */ /* 0x000fe40006000000 */
[----:B--2---:R-:W-:-:S05]  /*1610*/  FMNMX R8, R6, R5, !PT ;  /* 0x0000000506087209 */ /* 0x004fca0007800000 */
[----:B------:R-:W2:Y:S02]  /*1620*/  SHFL.BFLY PT, R5, R8, 0x2, 0x1f ;  /* 0x0c401f0008057f89 */ /* 0x000ea400000e0000 */
[----:B--2---:R-:W-:Y:S02]  /*1630*/  FMNMX R4, R8, R5, !PT ;  /* 0x0000000508047209 */ /* 0x004fe40007800000 */
[----:B------:R-:W-:Y:S02]  /*1640*/  FMNMX R5, R26, R27, !PT ;  /* 0x0000001b1a057209 */ /* 0x000fe40007800000 */
[----:B------:R-:W-:Y:S02]  /*1650*/  FSETP.NEU.AND P0, PT, R4, -INF , PT ;  /* 0xff8000000400780b */ /* 0x000fe40003f0d000 */
[----:B------:R-:W-:Y:S02]  /*1660*/  FMNMX R2, R30, R5, !PT ;  /* 0x000000051e027209 */ /* 0x000fe40007800000 */
[----:B------:R-:W-:-:S02]  /*1670*/  FSEL R9, R4, RZ, P0 ;  /* 0x000000ff04097208 */ /* 0x000fc40000000000 */
[----:B------:R-:W-:Y:S02]  /*1680*/  FMNMX R5, R31, R2, !PT ;  /* 0x000000021f057209 */ /* 0x000fe40007800000 */
[----:B------:R-:W-:Y:S01]  /*1690*/  ISETP.NE.AND P0, PT, R10, RZ, PT ;  /* 0x000000ff0a00720c */ /* 0x000fe20003f05270 */
[----:B------:R-:W-:Y:S01]  /*16a0*/  FMUL R9, R9, UR6 ;  /* 0x0000000609097c20 */ /* 0x000fe20008400000 */
[----:B------:R-:W-:-:S03]  /*16b0*/  FMNMX R2, R34, R5, !PT ;  /* 0x0000000522027209 */ /* 0x000fc60007800000 */
[--C-:B------:R-:W-:Y:S01]  /*16c0*/  FFMA R24, R24, UR6, -R9.reuse ;  /* 0x0000000618187c23 */ /* 0x100fe20008000809 */
[----:B------:R-:W-:Y:S01]  /*16d0*/  FMNMX R5, R35, R2, !PT ;  /* 0x0000000223057209 */ /* 0x000fe20007800000 */
[--C-:B------:R-:W-:Y:S01]  /*16e0*/  FFMA R28, R28, UR6, -R9.reuse ;  /* 0x000000061c1c7c23 */ /* 0x100fe20008000809 */
[--C-:B------:R-:W-:Y:S01]  /*16f0*/  FFMA R25, R25, UR6, -R9.reuse ;  /* 0x0000000619197c23 */ /* 0x100fe20008000809 */
[--C-:B------:R-:W-:Y:S01]  /*1700*/  FFMA R33, R33, UR6, -R9.reuse ;  /* 0x0000000621217c23 */ /* 0x100fe20008000809 */
[----:B------:R-:W-:Y:S01]  /*1710*/  FMNMX R2, R38, R5, !PT ;  /* 0x0000000526027209 */ /* 0x000fe20007800000 */
[--C-:B------:R-:W-:Y:S01]  /*1720*/  FFMA R29, R29, UR6, -R9.reuse ;  /* 0x000000061d1d7c23 */ /* 0x100fe20008000809 */
[----:B------:R-:W-:Y:S01]  /*1730*/  FSETP.GEU.AND P6, PT, R24, -126, PT ;  /* 0xc2fc00001800780b */ /* 0x000fe20003fce000 */
        /* <DEDUP_REMOVED lines=12> */
[----:B------:R-:W-:Y:S01]  /*1800*/  @!P6 FMUL R24, R24, 0.5 ;  /* 0x3f0000001818e820 */ /* 0x000fe20000400000 */
[----:B------:R-:W-:Y:S01]  /*1810*/  FMNMX R2, R46, R5, !PT ;  /* 0x000000052e027209 */ /* 0x000fe20007800000 */
[--C-:B------:R-:W-:Y:S01]  /*1820*/  FFMA R48, R48, UR6, -R9.reuse ;  /* 0x0000000630307c23 */ /* 0x100fe20008000809 */
[----:B------:R-:W-:Y:S01]  /*1830*/  FSETP.GEU.AND P5, PT, R29, -126, PT ;  /* 0xc2fc00001d00780b */ /* 0x000fe20003fae000 */
[----:B------:R-:W-:Y:S01]  /*1840*/  @!P1 FMUL R28, R28, 0.5 ;  /* 0x3f0000001c1c9820 */ /* 0x000fe20000400000 */
[----:B------:R-:W-:Y:S01]  /*1850*/  FMNMX R5, R47, R2, !PT ;  /* 0x000000022f057209 */ /* 0x000fe20007800000 */
[----:B------:R-:W2:Y:S01]  /*1860*/  MUFU.EX2 R24, R24 ;  /* 0x0000001800187308 */ /* 0x000ea20000000800 */
[----:B------:R-:W-:Y:S01]  /*1870*/  FSETP.GEU.AND P2, PT, R32, -126, PT ;  /* 0xc2fc00002000780b */ /* 0x000fe20003f4e000 */
[----:B------:R-:W-:Y:S01]  /*1880*/  @!P3 FMUL R25, R25, 0.5 ;  /* 0x3f0000001919b820 */ /* 0x000fe20000400000 */
[----:B------:R-:W-:Y:S01]  /*1890*/  FMNMX R2, R50, R5, !PT ;  /* 0x0000000532027209 */ /* 0x000fe20007800000 */
[--C-:B------:R-:W-:Y:S01]  /*18a0*/  FFMA R49, R49, UR6, -R9.reuse ;  /* 0x0000000631317c23 */ /* 0x100fe20008000809 */
[--C-:B------:R-:W-:Y:S01]  /*18b0*/  FFMA R44, R44, UR6, -R9.reuse ;  /* 0x000000062c2c7c23 */ /* 0x100fe20008000809 */
[----:B------:R-:W-:Y:S01]  /*18c0*/  @!P4 FMUL R33, R33, 0.5 ;  /* 0x3f0000002121c820 */ /* 0x000fe20000400000 */
[----:B------:R-:W-:Y:S01]  /*18d0*/  FMNMX R5, R51, R2, !PT ;  /* 0x0000000233057209 */ /* 0x000fe20007800000 */
[----:B------:R-:W3:Y:S01]  /*18e0*/  MUFU.EX2 R28, R28 ;  /* 0x0000001c001c7308 */ /* 0x000ee20000000800 */
[--C-:B------:R-:W-:Y:S01]  /*18f0*/  FFMA R52, R52, UR6, -R9.reuse ;  /* 0x0000000634347c23 */ /* 0x100fe20008000809 */
[----:B------:R-:W-:Y:S01]  /*1900*/  @!P5 FMUL R29, R29, 0.5 ;  /* 0x3f0000001d1dd820 */ /* 0x000fe20000400000 */
[----:B------:R-:W-:Y:S01]  /*1910*/  FMNMX R2, R54, R5, !PT ;  /* 0x0000000536027209 */ /* 0x000fe20007800000 */
[----:B------:R-:W-:-:S02]  /*1920*/  FFMA R53, R53, UR6, -R9 ;  /* 0x0000000635357c23 */ /* 0x000fc40008000809 */
[----:B------:R-:W-:Y:S01]  /*1930*/  @!P2 FMUL R32, R32, 0.5 ;  /* 0x3f0000002020a820 */ /* 0x000fe20000400000 */
[----:B------:R-:W-:Y:S01]  /*1940*/  FMNMX R2, R55, R2, !PT ;  /* 0x0000000237027209 */ /* 0x000fe20007800000 */
[----:B------:R-:W4:Y:S01]  /*1950*/  MUFU.EX2 R25, R25 ;  /* 0x0000001900197308 */ /* 0x000f220000000800 */
[----:B--2---:R-:W-:Y:S01]  /*1960*/  @!P6 FMUL R24, R24, R24 ;  /* 0x000000181818e220 */ /* 0x004fe20000400000 */
[----:B------:R-:W-:Y:S02]  /*1970*/  FSETP.GEU.AND P6, PT, R36, -126, PT ;  /* 0xc2fc00002400780b */ /* 0x000fe40003fce000 */
[----:B------:R-:W2:Y:S04]  /*1980*/  SHFL.BFLY PT, R5, R2, 0x1, 0x1f ;  /* 0x0c201f0002057f89 */ /* 0x000ea800000e0000 */
[----:B------:R-:W5:Y:S01]  /*1990*/  MUFU.EX2 R33, R33 ;  /* 0x0000002100217308 */ /* 0x000f620000000800 */
[----:B---3--:R-:W-:Y:S01]  /*19a0*/  @!P1 FMUL R28, R28, R28 ;  /* 0x0000001c1c1c9220 */ /* 0x008fe20000400000 */
[----:B------:R-:W-:-:S05]  /*19b0*/  FSETP.GEU.AND P1, PT, R40, -126, PT ;  /* 0xc2fc00002800780b */ /* 0x000fca0003f2e000 */
[----:B------:R-:W-:Y:S01]  /*19c0*/  @!P6 FMUL R36, R36, 0.5 ;  /* 0x3f0000002424e820 */ /* 0x000fe20000400000 */
[----:B------:R-:W3:Y:S01]  /*19d0*/  MUFU.EX2 R29, R29 ;  /* 0x0000001d001d7308 */ /* 0x000ee20000000800 */
[----:B----4-:R-:W-:Y:S01]  /*19e0*/  @!P3 FMUL R25, R25, R25 ;  /* 0x000000191919b220 */ /* 0x010fe20000400000 */
[----:B------:R-:W-:-:S05]  /*19f0*/  FSETP.GEU.AND P3, PT, R37, -126, PT ;  /* 0xc2fc00002500780b */ /* 0x000fca0003f6e000 */
[----:B------:R-:W-:Y:S01]  /*1a00*/  @!P1 FMUL R40, R40, 0.5 ;  /* 0x3f00000028289820 */ /* 0x000fe20000400000 */
[----:B------:R-:W4:Y:S01]  /*1a10*/  MUFU.EX2 R36, R36 ;  /* 0x0000002400247308 */ /* 0x000f220000000800 */
[----:B-----5:R-:W-:Y:S01]  /*1a20*/  @!P4 FMUL R33, R33, R33 ;  /* 0x000000212121c220 */ /* 0x020fe20000400000 */
[----:B------:R-:W-:Y:S02]  /*1a30*/  FSETP.GEU.AND P4, PT, R45, -126, PT ;  /* 0xc2fc00002d00780b */ /* 0x000fe40003f8e000 */
[----:B--2---:R-:W-:-:S03]  /*1a40*/  FMNMX R5, R2, R5, !PT ;  /* 0x0000000502057209 */ /* 0x004fc60007800000 */
[----:B------:R-:W-:Y:S01]  /*1a50*/  @!P3 FMUL R37, R37, 0.5 ;  /* 0x3f0000002525b820 */ /* 0x000fe20000400000 */
[----:B------:R-:W2:Y:S01]  /*1a60*/  MUFU.EX2 R11, R40 ;  /* 0x00000028000b7308 */ /* 0x000ea20000000800 */
[----:B------:R-:W5:Y:S01]  /*1a70*/  SHFL.BFLY PT, R6, R5, 0x2, 0x1f ;  /* 0x0c401f0005067f89 */ /* 0x000f6200000e0000 */
[----:B---3--:R-:W-:Y:S01]  /*1a80*/  @!P5 FMUL R29, R29, R29 ;  /* 0x0000001d1d1dd220 */ /* 0x008fe20000400000 */
[----:B------:R-:W-:-:S04]  /*1a90*/  FSETP.GEU.AND P5, PT, R41, -126, PT ;  /* 0xc2fc00002900780b */ /* 0x000fc80003fae000 */
[----:B------:R-:W-:Y:S01]  /*1aa0*/  @!P4 FMUL R45, R45, 0.5 ;  /* 0x3f0000002d2dc820 */ /* 0x000fe20000400000 */
[----:B------:R-:W3:Y:S01]  /*1ab0*/  MUFU.EX2 R32, R32 ;  /* 0x0000002000207308 */ /* 0x000ee20000000800 */
[----:B----4-:R-:W-:Y:S01]  /*1ac0*/  @!P6 FMUL R36, R36, R36 ;  /* 0x000000242424e220 */ /* 0x010fe20000400000 */
[----:B------:R-:W-:-:S06]  /*1ad0*/  FSETP.GEU.AND P6, PT, R48, -126, PT ;  /* 0xc2fc00003000780b */ /* 0x000fcc0003fce000 */
[----:B------:R-:W4:Y:S01]  /*1ae0*/  MUFU.EX2 R37, R37 ;  /* 0x0000002500257308 */ /* 0x000f220000000800 */
[----:B--2---:R-:W-:Y:S01]  /*1af0*/  @!P1 FMUL R11, R11, R11 ;  /* 0x0000000b0b0b9220 */ /* 0x004fe20000400000 */
[----:B------:R-:W-:Y:S01]  /*1b00*/  FSETP.GEU.AND P1, PT, R49, -126, PT ;  /* 0xc2fc00003100780b */ /* 0x000fe20003f2e000 */
[----:B------:R-:W-:-:S04]  /*1b10*/  @!P5 FMUL R41, R41, 0.5 ;  /* 0x3f0000002929d820 */ /* 0x000fc80000400000 */
[----:B------:R-:W-:Y:S01]  /*1b20*/  @!P6 FMUL R48, R48, 0.5 ;  /* 0x3f0000003030e820 */ /* 0x000fe20000400000 */
[----:B------:R-:W2:Y:S01]  /*1b30*/  MUFU.EX2 R10, R45 ;  /* 0x0000002d000a7308 */ /* 0x000ea20000000800 */
[----:B---3--:R-:W-:Y:S01]  /*1b40*/  @!P2 FMUL R32, R32, R32 ;  /* 0x000000202020a220 */ /* 0x008fe20000400000 */
[----:B------:R-:W-:Y:S02]  /*1b50*/  FSETP.GEU.AND P2, PT, R44, -126, PT ;  /* 0xc2fc00002c00780b */ /* 0x000fe40003f4e000 */
[----:B-----5:R-:W-:Y:S01]  /*1b60*/  FMNMX R6, R5, R6, !PT ;  /* 0x0000000605067209 */ /* 0x020fe20007800000 */
[----:B------:R-:W-:Y:S01]  /*1b70*/  FADD R5, R24, R11 ;  /* 0x0000000b18057221 */ /* 0x000fe20000000000 */
[----:B------:R-:W-:Y:S01]  /*1b80*/  F2FP.F16.F32.PACK_AB R24, R25, R24 ;  /* 0x000000181918723e */ /* 0x000fe200000000ff */
[----:B------:R-:W-:Y:S01]  /*1b90*/  @!P1 FMUL R49, R49, 0.5 ;  /* 0x3f00000031319820 */ /* 0x000fe20000400000 */
[----:B------:R-:W3:Y:S01]  /*1ba0*/  MUFU.EX2 R8, R41 ;  /* 0x0000002900087308 */ /* 0x000ee20000000800 */
[----:B----4-:R-:W-:Y:S01]  /*1bb0*/  @!P3 FMUL R37, R37, R37 ;  /* 0x000000252525b220 */ /* 0x010fe20000400000 */
[----:B------:R-:W-:-:S04]  /*1bc0*/  FSETP.NEU.AND P3, PT, R6, -INF , PT ;  /* 0xff8000000600780b */ /* 0x000fc80003f6d000 */
[----:B------:R-:W-:Y:S01]  /*1bd0*/  FSEL R2, R6, RZ, P3 ;  /* 0x000000ff06027208 */ /* 0x000fe20001800000 */
[----:B------:R-:W-:Y:S01]  /*1be0*/  @!P2 FMUL R44, R44, 0.5 ;  /* 0x3f0000002c2ca820 */ /* 0x000fe20000400000 */
[----:B------:R-:W4:Y:S01]  /*1bf0*/  MUFU.EX2 R9, R48 ;  /* 0x0000003000097308 */ /* 0x000f220000000800 */
[----:B--2---:R-:W-:Y:S01]  /*1c00*/  @!P4 FMUL R10, R10, R10 ;  /* 0x0000000a0a0ac220 */ /* 0x004fe20000400000 */
[----:B------:R-:W-:Y:S01]  /*1c10*/  FSETP.GEU.AND P3, PT, R52, -126, PT ;  /* 0xc2fc00003400780b */ /* 0x000fe20003f6e000 */
[----:B------:R-:W-:-:S04]  /*1c20*/  FMUL R2, R2, UR6 ;  /* 0x0000000602027c20 */ /* 0x000fc80008400000 */
[--C-:B------:R-:W-:Y:S01]  /*1c30*/  FFMA R27, R27, UR6, -R2.reuse ;  /* 0x000000061b1b7c23 */ /* 0x100fe20008000802 */
[----:B------:R-:W2:Y:S01]  /*1c40*/  MUFU.EX2 R12, R49 ;  /* 0x00000031000c7308 */ /* 0x000ea20000000800 */
[--C-:B------:R-:W-:Y:S01]  /*1c50*/  FFMA R30, R30, UR6, -R2.reuse ;  /* 0x000000061e1e7c23 */ /* 0x100fe20008000802 */
[--C-:B------:R-:W-:Y:S01]  /*1c60*/  FFMA R31, R31, UR6, -R2.reuse ;  /* 0x000000061f1f7c23 */ /* 0x100fe20008000802 */
[--C-:B------:R-:W-:Y:S01]  /*1c70*/  FFMA R26, R26, UR6, -R2.reuse ;  /* 0x000000061a1a7c23 */ /* 0x100fe20008000802 */
[----:B------:R-:W-:Y:S01]  /*1c80*/  FSETP.GEU.AND P4, PT, R27, -126, PT ;  /* 0xc2fc00001b00780b */ /* 0x000fe20003f8e000 */
[----:B---3--:R-:W-:Y:S01]  /*1c90*/  @!P5 FMUL R8, R8, R8 ;  /* 0x000000080808d220 */ /* 0x008fe20000400000 */
[----:B------:R-:W-:Y:S01]  /*1ca0*/  FSETP.GEU.AND P5, PT, R53, -126, PT ;  /* 0xc2fc00003500780b */ /* 0x000fe20003fae000 */
[----:B------:R-:W-:Y:S01]  /*1cb0*/  @!P3 FMUL R52, R52, 0.5 ;  /* 0x3f0000003434b820 */ /* 0x000fe20000400000 */
[----:B------:R-:W3:Y:S01]  /*1cc0*/  MUFU.EX2 R13, R44 ;  /* 0x0000002c000d7308 */ /* 0x000ee20000000800 */
[----:B----4-:R-:W-:Y:S01]  /*1cd0*/  @!P6 FMUL R9, R9, R9 ;  /* 0x000000090909e220 */ /* 0x010fe20000400000 */
[----:B------:R-:W-:Y:S01]  /*1ce0*/  FSETP.GEU.AND P6, PT, R30, -126, PT ;  /* 0xc2fc00001e00780b */ /* 0x000fe20003fce000 */
[--C-:B------:R-:W-:Y:S01]  /*1cf0*/  FFMA R35, R35, UR6, -R2.reuse ;  /* 0x0000000623237c23 */ /* 0x100fe20008000802 */
[--C-:B------:R-:W-:Y:S01]  /*1d00*/  FFMA R39, R39, UR6, -R2.reuse ;  /* 0x0000000627277c23 */ /* 0x100fe20008000802 */
[--C-:B------:R-:W-:Y:S01]  /*1d10*/  FFMA R42, R42, UR6, -R2.reuse ;  /* 0x000000062a2a7c23 */ /* 0x100fe20008000802 */
[--C-:B------:R-:W-:Y:S01]  /*1d20*/  FFMA R50, R50, UR6, -R2.reuse ;  /* 0x0000000632327c23 */ /* 0x100fe20008000802 */
[--C-:B------:R-:W-:Y:S01]  /*1d30*/  FFMA R34, R34, UR6, -R2.reuse ;  /* 0x0000000622227c23 */ /* 0x100fe20008000802 */
[----:B------:R-:W4:Y:S01]  /*1d40*/  MUFU.EX2 R15, R52 ;  /* 0x00000034000f7308 */ /* 0x000f220000000800 */
[----:B--2---:R-:W-:Y:S01]  /*1d50*/  @!P1 FMUL R12, R12, R12 ;  /* 0x0000000c0c0c9220 */ /* 0x004fe20000400000 */
[----:B------:R-:W-:Y:S01]  /*1d60*/  FSETP.GEU.AND P1, PT, R31, -126, PT ;  /* 0xc2fc00001f00780b */ /* 0x000fe20003f2e000 */
[----:B------:R-:W-:Y:S01]  /*1d70*/  @!P4 FMUL R27, R27, 0.5 ;  /* 0x3f0000001b1bc820 */ /* 0x000fe20000400000 */
[----:B------:R-:W-:Y:S01]  /*1d80*/  @!P5 FMUL R53, R53, 0.5 ;  /* 0x3f0000003535d820 */ /* 0x000fe20000400000 */
[--C-:B------:R-:W-:Y:S01]  /*1d90*/  FFMA R38, R38, UR6, -R2.reuse ;  /* 0x0000000626267c23 */ /* 0x100fe20008000802 */
[--C-:B------:R-:W-:Y:S01]  /*1da0*/  FFMA R46, R46, UR6, -R2.reuse ;  /* 0x000000062e2e7c23 */ /* 0x100fe20008000802 */
[----:B------:R-:W-:Y:S01]  /*1db0*/  @!P6 FMUL R30, R30, 0.5 ;  /* 0x3f0000001e1ee820 */ /* 0x000fe20000400000 */
[----:B------:R-:W2:Y:S01]  /*1dc0*/  MUFU.EX2 R14, R53 ;  /* 0x00000035000e7308 */ /* 0x000ea20000000800 */
[----:B---3--:R-:W-:Y:S01]  /*1dd0*/  @!P2 FMUL R13, R13, R13 ;  /* 0x0000000d0d0da220 */ /* 0x008fe20000400000 */
[----:B------:R-:W-:Y:S01]  /*1de0*/  FSETP.GEU.AND P2, PT, R26, -126, PT ;  /* 0xc2fc00001a00780b */ /* 0x000fe20003f4e000 */
[--C-:B------:R-:W-:Y:S01]  /*1df0*/  FFMA R51, R51, UR6, -R2.reuse ;  /* 0x0000000633337c23 */ /* 0x100fe20008000802 */
[--C-:B------:R-:W-:Y:S01]  /*1e00*/  FFMA R54, R54, UR6, -R2.reuse ;  /* 0x0000000636367c23 */ /* 0x100fe20008000802 */
[--C-:B------:R-:W-:Y:S01]  /*1e10*/  FFMA R43, R43, UR6, -R2.reuse ;  /* 0x000000062b2b7c23 */ /* 0x100fe20008000802 */
[--C-:B------:R-:W-:Y:S01]  /*1e20*/  FFMA R47, R47, UR6, -R2.reuse ;  /* 0x000000062f2f7c23 */ /* 0x100fe20008000802 */
[----:B------:R-:W-:Y:S01]  /*1e30*/  @!P1 FMUL R31, R31, 0.5 ;  /* 0x3f0000001f1f9820 */ /* 0x000fe20000400000 */
[----:B------:R-:W3:Y:S01]  /*1e40*/  MUFU.EX2 R27, R27 ;  /* 0x0000001b001b7308 */ /* 0x000ee20000000800 */
[----:B----4-:R-:W-:Y:S01]  /*1e50*/  @!P3 FMUL R15, R15, R15 ;  /* 0x0000000f0f0fb220 */ /* 0x010fe20000400000 */
[----:B------:R-:W-:Y:S01]  /*1e60*/  FSETP.GEU.AND P3, PT, R34, -126, PT ;  /* 0xc2fc00002200780b */ /* 0x000fe20003f6e000 */
[----:B------:R-:W-:Y:S01]  /*1e70*/  FFMA R2, R55, UR6, -R2 ;  /* 0x0000000637027c23 */ /* 0x000fe20008000802 */
[----:B------:R-:W-:-:S03]  /*1e80*/  FADD R23, R28, R13 ;  /* 0x0000000d1c177221 */ /* 0x000fc60000000000 */
[----:B------:R-:W-:Y:S01]  /*1e90*/  @!P2 FMUL R26, R26, 0.5 ;  /* 0x3f0000001a1aa820 */ /* 0x000fe20000400000 */
[----:B------:R4:W5:Y:S01]  /*1ea0*/  MUFU.EX2 R17, R30 ;  /* 0x0000001e00117308 */ /* 0x0009620000000800 */
[----:B--2---:R-:W-:Y:S01]  /*1eb0*/  @!P5 FMUL R14, R14, R14 ;  /* 0x0000000e0e0ed220 */ /* 0x004fe20000400000 */
[----:B------:R-:W-:-:S03]  /*1ec0*/  FSETP.GEU.AND P5, PT, R35, -126, PT ;  /* 0xc2fc00002300780b */ /* 0x000fc60003fae000 */
[----:B------:R-:W-:Y:S02]  /*1ed0*/  FADD R41, R37, R14 ;  /* 0x0000000e25297221 */ /* 0x000fe40000000000 */
[----:B------:R-:W-:Y:S01]  /*1ee0*/  @!P3 FMUL R34, R34, 0.5 ;  /* 0x3f0000002222b820 */ /* 0x000fe20000400000 */
[----:B------:R-:W2:Y:S01]  /*1ef0*/  MUFU.EX2 R18, R31 ;  /* 0x0000001f00127308 */ /* 0x000ea20000000800 */
[----:B---3--:R-:W-:Y:S01]  /*1f00*/  @!P4 FMUL R27, R27, R27 ;  /* 0x0000001b1b1bc220 */ /* 0x008fe20000400000 */
[----:B------:R-:W-:Y:S01]  /*1f10*/  FSETP.GEU.AND P4, PT, R39, -126, PT ;  /* 0xc2fc00002700780b */ /* 0x000fe20003f8e000 */
[----:B----4-:R-:W-:-:S04]  /*1f20*/  FADD R30, R33, R12 ;  /* 0x0000000c211e7221 */ /* 0x010fc80000000000 */
[----:B------:R-:W-:Y:S01]  /*1f30*/  @!P5 FMUL R35, R35, 0.5 ;  /* 0x3f0000002323d820 */ /* 0x000fe20000400000 */
[----:B------:R3:W4:Y:S01]  /*1f40*/  MUFU.EX2 R16, R26 ;  /* 0x0000001a00107308 */ /* 0x0007220000000800 */
[----:B-----5:R-:W-:Y:S01]  /*1f50*/  @!P6 FMUL R17, R17, R17 ;  /* 0x000000111111e220 */ /* 0x020fe20000400000 */
[----:B------:R-:W-:-:S05]  /*1f60*/  FSETP.GEU.AND P6, PT, R42, -126, PT ;  /* 0xc2fc00002a00780b */ /* 0x000fca0003fce000 */
[----:B------:R-:W-:Y:S01]  /*1f70*/  @!P4 FMUL R39, R39, 0.5 ;  /* 0x3f0000002727c820 */ /* 0x000fe20000400000 */
[----:B------:R-:W5:Y:S01]  /*1f80*/  MUFU.EX2 R20, R35 ;  /* 0x0000002300147308 */ /* 0x000f620000000800 */
[----:B--2---:R-:W-:Y:S01]  /*1f90*/  @!P1 FMUL R18, R18, R18 ;  /* 0x0000001212129220 */ /* 0x004fe20000400000 */
[----:B------:R-:W-:Y:S01]  /*1fa0*/  FSETP.GEU.AND P1, PT, R50, -126, PT ;  /* 0xc2fc00003200780b */ /* 0x000fe20003f2e000 */
[----:B---3--:R-:W-:-:S04]  /*1fb0*/  FADD R26, R32, R9 ;  /* 0x00000009201a7221 */ /* 0x008fc80000000000 */
[----:B------:R-:W-:Y:S01]  /*1fc0*/  @!P6 FMUL R42, R42, 0.5 ;  /* 0x3f0000002a2ae820 */ /* 0x000fe20000400000 */
[----:B------:R-:W2:Y:S01]  /*1fd0*/  MUFU.EX2 R22, R39 ;  /* 0x0000002700167308 */ /* 0x000ea20000000800 */
[----:B----4-:R-:W-:Y:S01]  /*1fe0*/  @!P2 FMUL R16, R16, R16 ;  /* 0x000000101010a220 */ /* 0x010fe20000400000 */
[----:B------:R-:W-:-:S05]  /*1ff0*/  FSETP.GEU.AND P2, PT, R38, -126, PT ;  /* 0xc2fc00002600780b */ /* 0x000fca0003f4e000 */
[----:B------:R-:W-:Y:S01]  /*2000*/  @!P1 FMUL R50, R50, 0.5 ;  /* 0x3f00000032329820 */ /* 0x000fe20000400000 */
[----:B------:R-:W3:Y:S01]  /*2010*/  MUFU.EX2 R21, R42 ;  /* 0x0000002a00157308 */ /* 0x000ee20000000800 */
[----:B-----5:R-:W-:Y:S01]  /*2020*/  @!P5 FMUL R20, R20, R20 ;  /* 0x000000141414d220 */ /* 0x020fe20000400000 */
[----:B------:R-:W-:-:S05]  /*2030*/  FSETP.GEU.AND P5, PT, R46, -126, PT ;  /* 0xc2fc00002e00780b */ /* 0x000fca0003fae000 */
[----:B------:R-:W-:Y:S01]  /*2040*/  @!P2 FMUL R38, R38, 0.5 ;  /* 0x3f0000002626a820 */ /* 0x000fe20000400000 */
[----:B------:R4:W5:Y:S01]  /*2050*/  MUFU.EX2 R19, R34 ;  /* 0x0000002200137308 */ /* 0x0009620000000800 */
[----:B--2---:R-:W-:Y:S01]  /*2060*/  @!P4 FMUL R22, R22, R22 ;  /* 0x000000161616c220 */ /* 0x004fe20000400000 */
[----:B------:R-:W-:-:S05]  /*2070*/  FSETP.GEU.AND P4, PT, R51, -126, PT ;  /* 0xc2fc00003300780b */ /* 0x000fca0003f8e000 */
[----:B------:R-:W-:Y:S01]  /*2080*/  @!P5 FMUL R46, R46, 0.5 ;  /* 0x3f0000002e2ed820 */ /* 0x000fe20000400000 */
[----:B------:R2:W1:Y:S01]  /*2090*/  MUFU.EX2 R31, R38 ;  /* 0x00000026001f7308 */ /* 0x0004620000000800 */
[----:B---3--:R-:W-:Y:S01]  /*20a0*/  @!P6 FMUL R21, R21, R21 ;  /* 0x000000151515e220 */ /* 0x008fe20000400000 */
[----:B------:R-:W-:Y:S01]  /*20b0*/  FSETP.GEU.AND P6, PT, R54, -126, PT ;  /* 0xc2fc00003600780b */ /* 0x000fe20003fce000 */
[----:B----4-:R-:W-:Y:S02]  /*20c0*/  FADD R34, R36, R15 ;  /* 0x0000000f24227221 */ /* 0x010fe40000000000 */
[----:B------:R-:W-:Y:S02]  /*20d0*/  FADD R42, R16, R21 ;  /* 0x00000015102a7221 */ /* 0x000fe40000000000 */
[----:B------:R-:W-:Y:S01]  /*20e0*/  @!P4 FMUL R51, R51, 0.5 ;  /* 0x3f0000003333c820 */ /* 0x000fe20000400000 */
[----:B------:R-:W3:Y:S01]  /*20f0*/  MUFU.EX2 R50, R50 ;  /* 0x0000003200327308 */ /* 0x000ee20000000800 */
[----:B-----5:R-:W-:Y:S01]  /*2100*/  @!P3 FMUL R19, R19, R19 ;  /* 0x000000131313b220 */ /* 0x020fe20000400000 */
[----:B------:R-:W-:Y:S01]  /*2110*/  FSETP.GEU.AND P3, PT, R43, -126, PT ;  /* 0xc2fc00002b00780b */ /* 0x000fe20003f6e000 */
[----:B--2---:R-:W-:Y:S01]  /*2120*/  FADD R38, R5, R26 ;  /* 0x0000001a05267221 */ /* 0x004fe20000000000 */
[----:B------:R-:W-:Y:S01]  /*2130*/  FADD R5, R25, R8 ;  /* 0x0000000819057221 */ /* 0x000fe20000000000 */
[----:B------:R-:W-:Y:S01]  /*2140*/  FADD R26, R29, R10 ;  /* 0x0000000a1d1a7221 */ /* 0x000fe20000000000 */
[----:B------:R-:W-:Y:S01]  /*2150*/  FADD R23, R23, R34 ;  /* 0x0000002217177221 */ /* 0x000fe20000000000 */
[----:B------:R-:W-:Y:S01]  /*2160*/  @!P6 FMUL R54, R54, 0.5 ;  /* 0x3f0000003636e820 */ /* 0x000fe20000400000 */
[----:B------:R-:W2:Y:S01]  /*2170*/  MUFU.EX2 R46, R46 ;  /* 0x0000002e002e7308 */ /* 0x000ea20000000800 */
[----:B-1----:R-:W-:Y:S01]  /*2180*/  @!P2 FMUL R31, R31, R31 ;  /* 0x0000001f1f1fa220 */ /* 0x002fe20000400000 */
[----:B------:R-:W-:Y:S01]  /*2190*/  FSETP.GEU.AND P2, PT, R47, -126, PT ;  /* 0xc2fc00002f00780b */ /* 0x000fe20003f4e000 */
[----:B------:R-:W-:Y:S01]  /*21a0*/  FADD R5, R5, R30 ;  /* 0x0000001e05057221 */ /* 0x000fe20000000000 */
[----:B------:R-:W-:Y:S01]  /*21b0*/  FADD R26, R26, R41 ;  /* 0x000000291a1a7221 */ /* 0x000fe20000000000 */
[----:B------:R-:W-:Y:S01]  /*21c0*/  FADD R23, R38, R23 ;  /* 0x0000001726177221 */ /* 0x000fe20000000000 */
[----:B------:R-:W-:Y:S01]  /*21d0*/  F2FP.F16.F32.PACK_AB R25, R27, R16 ;  /* 0x000000101b19723e */ /* 0x000fe200000000ff */
[----:B------:R-:W-:Y:S01]  /*21e0*/  @!P3 FMUL R43, R43, 0.5 ;  /* 0x3f0000002b2bb820 */ /* 0x000fe20000400000 */
[----:B------:R-:W1:Y:S01]  /*21f0*/  MUFU.EX2 R51, R51 ;  /* 0x0000003300337308 */ /* 0x000e620000000800 */
[----:B---3--:R-:W-:Y:S01]  /*2200*/  @!P1 FMUL R50, R50, R50 ;  /* 0x0000003232329220 */ /* 0x008fe20000400000 */
[----:B------:R-:W-:Y:S01]  /*2210*/  FSETP.GEU.AND P1, PT, R2, -126, PT ;  /* 0xc2fc00000200780b */ /* 0x000fe20003f2e000 */
[----:B------:R-:W-:Y:S01]  /*2220*/  FADD R26, R5, R26 ;  /* 0x0000001a051a7221 */ /* 0x000fe20000000000 */
[----:B------:R-:W-:-:S02]  /*2230*/  MOV R5, UR7 ;  /* 0x0000000700057c02 */ /* 0x000fc40008000f00 */
[----:B------:R-:W-:Y:S01]  /*2240*/  F2FP.F16.F32.PACK_AB R38, R14, R15 ;  /* 0x0000000f0e26723e */ /* 0x000fe200000000ff */
[----:B------:R-:W-:Y:S01]  /*2250*/  @!P2 FMUL R47, R47, 0.5 ;  /* 0x3f0000002f2fa820 */ /* 0x000fe20000400000 */
[----:B------:R3:W4:Y:S01]  /*2260*/  MUFU.EX2 R40, R43 ;  /* 0x0000002b00287308 */ /* 0x0007220000000800 */
[----:B--2---:R-:W-:Y:S01]  /*2270*/  @!P5 FMUL R46, R46, R46 ;  /* 0x0000002e2e2ed220 */ /* 0x004fe20000400000 */
[----:B------:R2:W-:Y:S03]  /*2280*/  SYNCS.ARRIVE.TRANS64.A1T0 RZ, [R5+UR21], RZ ;  /* 0x000000ff05ff79a7 */ /* 0x0005e60008100015 */
[----:B------:R-:W-:Y:S02]  /*2290*/  FADD R30, R17, R46 ;  /* 0x0000002e111e7221 */ /* 0x000fe40000000000 */
[----:B------:R-:W-:Y:S01]  /*22a0*/  @!P1 FMUL R2, R2, 0.5 ;  /* 0x3f00000002029820 */ /* 0x000fe20000400000 */
[----:B------:R-:W5:Y:S01]  /*22b0*/  MUFU.EX2 R35, R47 ;  /* 0x0000002f00237308 */ /* 0x000f620000000800 */
[----:B---3--:R-:W-:Y:S01]  /*22c0*/  FADD R43, R19, R50 ;  /* 0x00000032132b7221 */ /* 0x008fe20000000000 */
[----:B-1----:R-:W-:-:S03]  /*22d0*/  @!P4 FMUL R51, R51, R51 ;  /* 0x000000333333c220 */ /* 0x002fc60000400000 */
[----:B------:R-:W-:Y:S01]  /*22e0*/  FADD R42, R42, R43 ;  /* 0x0000002b2a2a7221 */ /* 0x000fe20000000000 */
[----:B------:R-:W-:Y:S02]  /*22f0*/  FADD R41, R20, R51 ;  /* 0x0000003314297221 */ /* 0x000fe40000000000 */
[----:B------:R-:W1:Y:S01]  /*2300*/  MUFU.EX2 R54, R54 ;  /* 0x0000003600367308 */ /* 0x000e620000000800 */
[----:B----4-:R-:W-:-:S07]  /*2310*/  @!P3 FMUL R40, R40, R40 ;  /* 0x000000282828b220 */ /* 0x010fce0000400000 */
[----:B------:R3:W4:Y:S01]  /*2320*/  MUFU.EX2 R39, R2 ;  /* 0x0000000200277308 */ /* 0x0007220000000800 */
[----:B-----5:R-:W-:-:S04]  /*2330*/  @!P2 FMUL R35, R35, R35 ;  /* 0x000000232323a220 */ /* 0x020fc80000400000 */
[----:B------:R-:W-:Y:S01]  /*2340*/  FADD R34, R18, R35 ;  /* 0x0000002312227221 */ /* 0x000fe20000000000 */
[----:B------:R-:W-:Y:S01]  /*2350*/  F2FP.F16.F32.PACK_AB R35, R35, R46 ;  /* 0x0000002e2323723e */ /* 0x000fe200000000ff */
[----:B-1----:R-:W-:Y:S01]  /*2360*/  @!P6 FMUL R54, R54, R54 ;  /* 0x000000363636e220 */ /* 0x002fe20000400000 */
[----:B---3--:R-:W-:Y:S01]  /*2370*/  FADD R2, R27, R40 ;  /* 0x000000281b027221 */ /* 0x008fe20000000000 */
[----:B------:R-:W-:Y:S02]  /*2380*/  F2FP.F16.F32.PACK_AB R27, R18, R17 ;  /* 0x00000011121b723e */ /* 0x000fe400000000ff */
[----:B------:R-:W-:Y:S01]  /*2390*/  FADD R43, R31, R54 ;  /* 0x000000361f2b7221 */ /* 0x000fe20000000000 */
[----:B------:R-:W-:Y:S01]  /*23a0*/  FADD R2, R2, R41 ;  /* 0x0000002902027221 */ /* 0x000fe20000000000 */
[----:B------:R-:W-:Y:S01]  /*23b0*/  F2FP.F16.F32.PACK_AB R31, R22, R31 ;  /* 0x0000001f161f723e */ /* 0x000fe200000000ff */
[----:B----4-:R-:W-:Y:S01]  /*23c0*/  @!P1 FMUL R39, R39, R39 ;  /* 0x0000002727279220 */ /* 0x010fe20000400000 */
[----:B------:R-:W-:Y:S01]  /*23d0*/  FADD R43, R30, R43 ;  /* 0x0000002b1e2b7221 */ /* 0x000fe20000000000 */
[----:B------:R-:W-:-:S02]  /*23e0*/  F2FP.F16.F32.PACK_AB R30, R37, R36 ;  /* 0x00000024251e723e */ /* 0x000fc400000000ff */
[----:B------:R-:W-:Y:S01]  /*23f0*/  FADD R45, R22, R39 ;  /* 0x00000027162d7221 */ /* 0x000fe20000000000 */
[----:B------:R-:W-:Y:S01]  /*2400*/  FADD R42, R42, R43 ;  /* 0x0000002b2a2a7221 */ /* 0x000fe20000000000 */
[----:B------:R-:W-:Y:S02]  /*2410*/  F2FP.F16.F32.PACK_AB R36, R12, R9 ;  /* 0x000000090c24723e */ /* 0x000fe400000000ff */
[----:B------:R-:W-:Y:S01]  /*2420*/  FADD R45, R34, R45 ;  /* 0x0000002d222d7221 */ /* 0x000fe20000000000 */
[----:B------:R-:W-:Y:S02]  /*2430*/  F2FP.F16.F32.PACK_AB R34, R10, R13 ;  /* 0x0000000d0a22723e */ /* 0x000fe400000000ff */
[----:B------:R-:W-:Y:S01]  /*2440*/  F2FP.F16.F32.PACK_AB R37, R51, R50 ;  /* 0x000000323325723e */ /* 0x000fe200000000ff */
[----:B------:R-:W-:Y:S01]  /*2450*/  FADD R45, R2, R45 ;  /* 0x0000002d022d7221 */ /* 0x000fe20000000000 */
[----:B------:R-:W-:Y:S01]  /*2460*/  FADD R2, R23, R26 ;  /* 0x0000001a17027221 */ /* 0x000fe20000000000 */
[----:B------:R-:W-:-:S02]  /*2470*/  F2FP.F16.F32.PACK_AB R26, R29, R28 ;  /* 0x0000001c1d1a723e */ /* 0x000fc400000000ff */
[----:B------:R-:W-:Y:S01]  /*2480*/  F2FP.F16.F32.PACK_AB R28, R33, R32 ;  /* 0x00000020211c723e */ /* 0x000fe200000000ff */
[----:B--2---:R-:W-:Y:S01]  /*2490*/  FADD R5, R42, R45 ;  /* 0x0000002d2a057221 */ /* 0x004fe20000000000 */
[----:B------:R-:W-:Y:S02]  /*24a0*/  F2FP.F16.F32.PACK_AB R32, R8, R11 ;  /* 0x0000000b0820723e */ /* 0x000fe400000000ff */
[----:B------:R-:W-:Y:S02]  /*24b0*/  F2FP.F16.F32.PACK_AB R29, R20, R19 ;  /* 0x00000013141d723e */ /* 0x000fe400000000ff */
[----:B------:R-:W-:Y:S01]  /*24c0*/  F2FP.F16.F32.PACK_AB R33, R40, R21 ;  /* 0x000000152821723e */ /* 0x000fe200000000ff */
[----:B------:R-:W-:Y:S06]  /*24d0*/  @!P0 BRA `(.L_x_19) ;  /* 0x0000000000048947 */ /* 0x000fec0003800000 */
[----:B------:R-:W-:Y:S01]  /*24e0*/  BPT.TRAP 0x1 ;  /* 0x000000040000795c */ /* 0x000fe20000300000 */
.L_x_19:
[----:B------:R-:W1:Y:S02]  /*24f0*/  SYNCS.PHASECHK.TRANS64.TRYWAIT P1, [UR37+0xe008], R7 ;  /* 0x00e00807ff0075a7 */ /* 0x000e640008020165 */
[----:B-1----:R-:W-:Y:S05]  /*2500*/  @!P1 BRA `(.L_x_20) ;  /* 0x0000005c00709947 */ /* 0x002fea0003800000 */
.L_x_104:
[----:B------:R-:W-:Y:S01]  /*2510*/  UIADD3 UR6, UR20, 0x200, URZ ;  /* 0x0000020014067890 */ /* 0x000fe2000fffe03f */
[----:B------:R-:W-:Y:S01]  /*2520*/  WARPGROUP.ARRIVE ;  /* 0x00000000000079c5 */ /* 0x000fe20000000000 */
[----:B------:R-:W-:Y:S01]  /*2530*/  UMOV UR7, 0x40000040 ;  /* 0x4000004000077882 */ /* 0x000fe20000000000 */
[----:B------:R-:W-:-:S06]  /*2540*/  F2FP.F16.F32.PACK_AB R39, R39, R54 ;  /* 0x000000362727723e */ /* 0x000fcc00000000ff */
[----:B------:R-:W-:Y:S01]  /*2550*/  HGMMA.64x64x16.F32 R56, R24, gdesc[UR4].tnspB, RZ, !UPT, gsb0 ;  /* 0x40e0000418387df0 */ /* 0x000fe2000c0008ff */
[----:B------:R-:W-:Y:S01]  /*2560*/  UIADD3 UR6, UR20, 0x280, URZ ;  /* 0x0000028014067890 */ /* 0x000fe2000fffe03f */
[----:B------:R-:W-:Y:S01]  /*2570*/  UMOV UR7, 0x40000040 ;  /* 0x4000004000077882 */ /* 0x000fe20000000000 */
[----:B------:R-:W-:Y:S02]  /*2580*/  WARPGROUP.DEPBAR.LE gsb0, 0x0 ;  /* 0x00008000000079c5 */ /* 0x000fe40000010000 */
[----:B------:R-:W-:-:S06]  /*2590*/  WARPGROUP.ARRIVE ;  /* 0x00000000000079c5 */ /* 0x000fcc0000000000 */
[----:B------:R-:W-:Y:S01]  /*25a0*/  HGMMA.64x64x16.F32 R56, R28, gdesc[UR4].tnspB, R56, gsb0 ;  /* 0x40e000041c387df0 */ /* 0x000fe20008000838 */
        /* <DEDUP_REMOVED lines=9> */
[----:B------:R-:W-:Y:S03]  /*2640*/  HGMMA.64x64x16.F32 R56, R36, gdesc[UR4].tnspB, R56, gsb0 ;  /* 0x40e0000424387df0 */ /* 0x000fe60008000838 */
[----:B------:R-:W-:Y:S02]  /*2650*/  WARPGROUP.DEPBAR.LE gsb0, 0x0 ;  /* 0x00008000000079c5 */ /* 0x000fe40000010000 */
[----:B------:R-:W-:Y:S05]  /*2660*/  @!P0 BRA `(.L_x_21) ;  /* 0x0000000000048947 */ /* 0x000fea0003800000 */
[----:B------:R-:W-:Y:S01]  /*2670*/  BPT.TRAP 0x1 ;  /* 0x000000040000795c */ /* 0x000fe20000300000 */
.L_x_21:
[----:B------:R-:W-:Y:S01]  /*2680*/  UISETP.EQ.AND UP0, UPT, UR36, URZ, !UP0 ;  /* 0x0000003f2400728c */ /* 0x000fe2000c702270 */
[----:B-1----:R-:W-:Y:S01]  /*2690*/  IMAD.MOV.U32 R7, RZ, RZ, RZ ;  /* 0x000000ffff077224 */ /* 0x002fe200078e00ff */
[----:B------:R-:W-:Y:S02]  /*26a0*/  UIADD3 UR6, UR37, 0xe028, URZ ;  /* 0x0000e02825067890 */ /* 0x000fe4000fffe03f */
[----:B------:R-:W-:Y:S02]  /*26b0*/  USEL UR7, URZ, 0x1, !UP0 ;  /* 0x000000013f077887 */ /* 0x000fe4000c000000 */
[----:B------:R-:W-:Y:S02]  /*26c0*/  UPRMT UR6, URZ, 0x654, UR6 ;  /* 0x000006543f067896 */ /* 0x000fe40008000006 */
[----:B------:R-:W-:-:S04]  /*26d0*/  USEL UR7, UR7, 0x2, UP1 ;  /* 0x0000000207077887 */ /* 0x000fc80008800000 */
[----:B------:R-:W-:-:S03]  /*26e0*/  UISETP.GT.U32.AND UP0, UPT, UR7, 0x1, UPT ;  /* 0x000000010700788c */ /* 0x000fc6000bf04070 */
[----:B------:R-:W-:Y:S03]  /*26f0*/  SYNCS.ARRIVE.TRANS64.RED.A1T0 RZ, [UR6], RZ ;  /* 0x000000ffffff79a7 */ /* 0x000fe60008100406 */
[----:B------:R-:W-:-:S13]  /*2700*/  PLOP3.LUT P1, PT, PT, PT, UP0, 0x80, 0x0 ;  /* 0x000000000000781c */ /* 0x000fda0003f2f008 */
[----:B------:R-:W-:Y:S05]  /*2710*/  @P1 BRA `(.L_x_22) ;  /* 0x0000000000041947 */ /* 0x000fea0003800000 */
[----:B------:R-:W-:Y:S01]  /*2720*/  BPT.TRAP 0x1 ;  /* 0x000000040000795c */ /* 0x000fe20000300000 */
.L_x_22:
[C---:B------:R-:W-:Y:S01]  /*2730*/  ISETP.GE.AND P2, PT, R3.reuse, 0x81, PT ;  /* 0x000000810300780c */ /* 0x040fe20003f46270 */
[----:B------:R-:W-:Y:S01]  /*2740*/  VIADD R8, R3, 0x3f ;  /* 0x0000003f03087836 */ /* 0x000fe20000000000 */
[----:B------:R-:W-:Y:S01]  /*2750*/  UMOV UR21, 0x1 ;  /* 0x0000000100157882 */ /* 0x000fe20000000000 */
[----:B------:R-:W-:Y:S01]  /*2760*/  UMOV UR24, 0x2 ;  /* 0x0000000200187882 */ /* 0x000fe20000000000 */
[----:B------:R-:W-:Y:S02]  /*2770*/  IADD3 R0, R0, 0x40, RZ ;  /* 0x0000004000007810 */ /* 0x000fe40007ffe0ff */
[----:B------:R-:W-:-:S04]  /*2780*/  SHF.R.S32.HI R9, RZ, 0x1f, R8 ;  /* 0x0000001fff097819 */ /* 0x000fc80000011408 */
[----:B------:R-:W-:-:S04]  /*2790*/  LEA.HI R9, R9, R8, RZ, 0x6 ;  /* 0x0000000809097211 */ /* 0x000fc800078f30ff */
[----:B------:R-:W-:Y:S01]  /*27a0*/  LEA.HI.SX32 R3, R9, 0xffffffff, 0x1a ;  /* 0xffffffff09037811 */ /* 0x000fe200078fd2ff */
[----:B------:R-:W-:Y:S06]  /*27b0*/  @!P2 BRA `(.L_x_23) ;  /* 0x00000018003ca947 */ /* 0x000fec0003800000 */
[----:B------:R-:W-:Y:S01]  /*27c0*/  IMAD.MOV.U32 R9, RZ, RZ, R4 ;  /* 0x000000ffff097224 */ /* 0x000fe200078e0004 */
[----:B------:R-:W-:Y:S01]  /*27d0*/  MOV R7, RZ ;  /* 0x000000ff00077202 */ /* 0x000fe20000000f00 */
[----:B------:R-:W-:Y:S01]  /*27e0*/  IMAD.MOV.U32 R11, RZ, RZ, R6 ;  /* 0x000000ffff0b7224 */ /* 0x000fe200078e0006 */
[----:B------:R-:W-:Y:S01]  /*27f0*/  UMOV UR24, 0x2 ;  /* 0x0000000200187882 */ /* 0x000fe20000000000 */
[----:B------:R-:W-:Y:S01]  /*2800*/  UMOV UR21, 0x1 ;  /* 0x0000000100157882 */ /* 0x000fe20000000000 */
[----:B------:R-:W-:-:S05]  /*2810*/  ULDC UR25, c[0x0][0x604] ;  /* 0x0001810000197ab9 */ /* 0x000fca0000000800 */
.L_x_34:
[----:B------:R-:W-:-:S13]  /*2820*/  PLOP3.LUT P3, PT, PT, PT, UP1, 0x80, 0x0 ;  /* 0x000000000000781c */ /* 0x000fda0003f6f018 */
[----:B------:R-:W-:Y:S05]  /*2830*/  @!P3 BRA `(.L_x_24) ;  /* 0x000000000004b947 */ /* 0x000fea0003800000 */
[----:B------:R-:W-:Y:S01]  /*2840*/  BPT.TRAP 0x1 ;  /* 0x000000040000795c */ /* 0x000fe20000300000 */
.L_x_24:
[----:B------:R-:W-:Y:S01]  /*2850*/  ULEA UR6, UR24, UR37, 0x3 ;  /* 0x0000002518067291 */ /* 0x000fe2000f8e183f */
[----:B------:R-:W-:-:S08]  /*2860*/  SHF.L.U32 R4, R7, 0x1f, RZ ;  /* 0x0000001f07047819 */ /* 0x000fd000000006ff */
[----:B------:R-:W1:Y:S02]  /*2870*/  SYNCS.PHASECHK.TRANS64.TRYWAIT P2, [UR6+0xe000], R4 ;  /* 0x00e00004ff0075a7 */ /* 0x000e640008040146 */
[----:B-1----:R-:W-:Y:S05]  /*2880*/  @!P2 BRA `(.L_x_25) ;  /* 0x0000005800a8a947 */ /* 0x002fea0003800000 */
.L_x_105:
[----:B------:R-:W-:Y:S01]  /*2890*/  ULEA UR6, UR24, UR22, 0x9 ;  /* 0x0000001618067291 */ /* 0x000fe2000f8e483f */
[----:B------:R-:W-:Y:S01]  /*28a0*/  WARPGROUP.ARRIVE ;  /* 0x00000000000079c5 */ /* 0x000fe20000000000 */
[----:B------:R-:W-:Y:S01]  /*28b0*/  UMOV UR7, 0x40000040 ;  /* 0x4000004000077882 */ /* 0x000fe20000000000 */
[----:B------:R-:W-:Y:S01]  /*28c0*/  UMOV UR11, 0x40000040 ;  /* 0x40000040000b7882 */ /* 0x000fe20000000000 */
[----:B------:R-:W-:Y:S02]  /*28d0*/  UIADD3 UR10, UR6, 0x2, URZ ;  /* 0x00000002060a7890 */ /* 0x000fe4000fffe03f */
[----:B------:R-:W-:Y:S01]  /*28e0*/  UIADD3 UR14, UR6, 0x4, URZ ;  /* 0x00000004060e7890 */ /* 0x000fe2000fffe03f */
[----:B------:R-:W-:Y:S02]  /*28f0*/  UMOV UR15, 0x40000040 ;  /* 0x40000040000f7882 */ /* 0x000fe40000000000 */
[----:B------:R-:W-:Y:S01]  /*2900*/  HGMMA.64x64x16.F32 R24, gdesc[UR4], RZ, !UPT, gsb0 ;  /* 0x00e00000041879f0 */ /* 0x000fe2000c0008ff */
[----:B------:R-:W-:Y:S01]  /*2910*/  UIADD3 UR18, UR6, 0x6, URZ ;  /* 0x0000000606127890 */ /* 0x000fe2000fffe03f */
[----:B------:R-:W-:Y:S01]  /*2920*/  UMOV UR19, 0x40000040 ;  /* 0x4000004000137882 */ /* 0x000fe20000000000 */
[----:B------:R-:W-:-:S04]  /*2930*/  UIADD3 UR24, UR24, 0x1, URZ ;  /* 0x0000000118187890 */ /* 0x000fc8000fffe03f */
[----:B------:R-:W-:-:S04]  /*2940*/  UISETP.NE.AND UP0, UPT, UR24, 0x5, UPT ;  /* 0x000000051800788c */ /* 0x000fc8000bf05270 */
[----:B------:R-:W-:Y:S02]  /*2950*/  USEL UR6, URZ, 0x1, UP0 ;  /* 0x000000013f067887 */ /* 0x000fe40008000000 */
[----:B------:R-:W-:-:S04]  /*2960*/  USEL UR24, UR24, URZ, UP0 ;  /* 0x0000003f18187287 */ /* 0x000fc80008000000 */
[----:B------:R-:W-:Y:S01]  /*2970*/  LOP3.LUT R88, R7, UR6, RZ, 0x3c, !PT ;  /* 0x0000000607587c12 */ /* 0x000fe2000f8e3cff */
        /* <DEDUP_REMOVED lines=10> */
[----:B------:R-:W-:Y:S05]  /*2a20*/  @!P3 BRA `(.L_x_26) ;  /* 0x000000000004b947 */ /* 0x000fea0003800000 */
[----:B------:R-:W-:Y:S01]  /*2a30*/  BPT.TRAP 0x1 ;  /* 0x000000040000795c */ /* 0x000fe20000300000 */
.L_x_26:
[----:B-1----:R-:W-:Y:S01]  /*2a40*/  FMNMX R4, R24, R9, !PT ;  /* 0x0000000918047209 */ /* 0x002fe20007800000 */
[----:B------:R-:W-:Y:S01]  /*2a50*/  ULEA UR6, UR24, UR37, 0x3 ;  /* 0x0000002518067291 */ /* 0x000fe2000f8e183f */
[----:B------:R-:W-:Y:S02]  /*2a60*/  FMNMX R8, R26, R11, !PT ;  /* 0x0000000b1a087209 */ /* 0x000fe40007800000 */
[----:B------:R-:W-:Y:S02]  /*2a70*/  FMNMX R7, R25, R4, !PT ;  /* 0x0000000419077209 */ /* 0x000fe40007800000 */
[----:B------:R-:W-:Y:S02]  /*2a80*/  FMNMX R13, R27, R8, !PT ;  /* 0x000000081b0d7209 */ /* 0x000fe40007800000 */
[----:B------:R-:W-:Y:S02]  /*2a90*/  FMNMX R4, R28, R7, !PT ;  /* 0x000000071c047209 */ /* 0x000fe40007800000 */
[----:B------:R-:W-:-:S02]  /*2aa0*/  FMNMX R8, R30, R13, !PT ;  /* 0x0000000d1e087209 */ /* 0x000fc40007800000 */
[----:B------:R-:W-:Y:S02]  /*2ab0*/  FMNMX R7, R29, R4, !PT ;  /* 0x000000041d077209 */ /* 0x000fe40007800000 */
[----:B------:R-:W-:Y:S02]  /*2ac0*/  FMNMX R13, R31, R8, !PT ;  /* 0x000000081f0d7209 */ /* 0x000fe40007800000 */
[----:B------:R-:W-:Y:S02]  /*2ad0*/  FMNMX R4, R32, R7, !PT ;  /* 0x0000000720047209 */ /* 0x000fe40007800000 */
[----:B------:R-:W-:Y:S02]  /*2ae0*/  FMNMX R8, R34, R13, !PT ;  /* 0x0000000d22087209 */ /* 0x000fe40007800000 */
[----:B------:R-:W-:Y:S02]  /*2af0*/  FMNMX R7, R33, R4, !PT ;  /* 0x0000000421077209 */ /* 0x000fe40007800000 */
[----:B------:R-:W-:-:S02]  /*2b00*/  FMNMX R13, R35, R8, !PT ;  /* 0x00000008230d7209 */ /* 0x000fc40007800000 */
[----:B------:R-:W-:-:S04]  /*2b10*/  FMNMX R4, R36, R7, !PT ;  /* 0x0000000724047209 */ /* 0x000fc80007800000 */
        /* <DEDUP_REMOVED lines=8> */
[----:B------:R-:W-:-:S05]  /*2ba0*/  FMNMX R6, R53, R4, !PT ;  /* 0x0000000435067209 */ /* 0x000fca0007800000 */
[----:B------:R-:W1:Y:S02]  /*2bb0*/  SHFL.BFLY PT, R7, R6, 0x1, 0x1f ;  /* 0x0c201f0006077f89 */ /* 0x000e6400000e0000 */
[----:B-1----:R-:W-:Y:S02]  /*2bc0*/  FMNMX R7, R6, R7, !PT ;  /* 0x0000000706077209 */ /* 0x002fe40007800000 */
[----:B------:R-:W-:-:S03]  /*2bd0*/  FMNMX R6, R38, R13, !PT ;  /* 0x0000000d26067209 */ /* 0x000fc60007800000 */
[----:B------:R-:W1:Y:S01]  /*2be0*/  SHFL.BFLY PT, R4, R7, 0x2, 0x1f ;  /* 0x0c401f0007047f89 */ /* 0x000e6200000e0000 */
[----:B------:R-:W-:-:S04]  /*2bf0*/  FMNMX R13, R39, R6, !PT ;  /* 0x00000006270d7209 */ /* 0x000fc80007800000 */
[----:B------:R-:W-:-:S04]  /*2c00*/  FMNMX R6, R42, R13, !PT ;  /* 0x0000000d2a067209 */ /* 0x000fc80007800000 */
[----:B------:R-:W-:-:S04]  /*2c10*/  FMNMX R13, R43, R6, !PT ;  /* 0x000000062b0d7209 */ /* 0x000fc80007800000 */
[----:B------:R-:W-:-:S04]  /*2c20*/  FMNMX R6, R46, R13, !PT ;  /* 0x0000000d2e067209 */ /* 0x000fc80007800000 */
[----:B------:R-:W-:-:S04]  /*2c30*/  FMNMX R13, R47, R6, !PT ;  /* 0x000000062f0d7209 */ /* 0x000fc80007800000 */
[----:B------:R-:W-:Y:S02]  /*2c40*/  FMNMX R6, R50, R13, !PT ;  /* 0x0000000d32067209 */ /* 0x000fe40007800000 */
[----:B-1----:R-:W-:Y:S02]  /*2c50*/  FMNMX R4, R7, R4, !PT ;  /* 0x0000000407047209 */ /* 0x002fe40007800000 */
[----:B------:R-:W-:Y:S02]  /*2c60*/  FMNMX R13, R51, R6, !PT ;  /* 0x00000006330d7209 */ /* 0x000fe40007800000 */
[----:B------:R-:W-:Y:S02]  /*2c70*/  FSETP.NEU.AND P2, PT, R4, -INF , PT ;  /* 0xff8000000400780b */ /* 0x000fe40003f4d000 */
[----:B------:R-:W-:Y:S02]  /*2c80*/  FMNMX R6, R54, R13, !PT ;  /* 0x0000000d36067209 */ /* 0x000fe40007800000 */
[----:B------:R-:W-:-:S02]  /*2c90*/  FSEL R8, R4, RZ, P2 ;  /* 0x000000ff04087208 */ /* 0x000fc40001000000 */
[----:B------:R-:W-:-:S03]  /*2ca0*/  FMNMX R6, R55, R6, !PT ;  /* 0x0000000637067209 */ /* 0x000fc60007800000 */
[C---:B------:R-:W-:Y:S01]  /*2cb0*/  FMUL R7, R8.reuse, UR25 ;  /* 0x0000001908077c20 */ /* 0x040fe20008400000 */
[----:B------:R-:W-:Y:S01]  /*2cc0*/  FADD R8, -R8, R9 ;  /* 0x0000000908087221 */ /* 0x000fe20000000100 */
[----:B------:R-:W1:Y:S02]  /*2cd0*/  SHFL.BFLY PT, R13, R6, 0x1, 0x1f ;  /* 0x0c201f00060d7f89 */ /* 0x000e6400000e0000 */
[--C-:B------:R-:W-:Y:S01]  /*2ce0*/  FFMA R24, R24, UR25, -R7.reuse ;  /* 0x0000001918187c23 */ /* 0x100fe20008000807 */
[--C-:B------:R-:W-:Y:S01]  /*2cf0*/  FFMA R25, R25, UR25, -R7.reuse ;  /* 0x0000001919197c23 */ /* 0x100fe20008000807 */
[--C-:B------:R-:W-:Y:S01]  /*2d00*/  FFMA R28, R28, UR25, -R7.reuse ;  /* 0x000000191c1c7c23 */ /* 0x100fe20008000807 */
[--C-:B------:R-:W-:Y:S01]  /*2d10*/  FFMA R32, R32, UR25, -R7.reuse ;  /* 0x0000001920207c23 */ /* 0x100fe20008000807 */
[--C-:B------:R-:W-:Y:S01]  /*2d20*/  FFMA R29, R29, UR25, -R7.reuse ;  /* 0x000000191d1d7c23 */ /* 0x100fe20008000807 */
[----:B------:R-:W-:Y:S01]  /*2d30*/  FSETP.GEU.AND P5, PT, R24, -126, PT ;  /* 0xc2fc00001800780b */ /* 0x000fe20003fae000 */
        /* <DEDUP_REMOVED lines=9> */
[--C-:B------:R-:W-:Y:S01]  /*2dd0*/  FFMA R44, R44, UR25, -R7.reuse ;  /* 0x000000192c2c7c23 */ /* 0x100fe20008000807 */
[--C-:B------:R-:W-:Y:S01]  /*2de0*/  FFMA R45, R45, UR25, -R7.reuse ;  /* 0x000000192d2d7c23 */ /* 0x100fe20008000807 */
[--C-:B------:R-:W-:Y:S01]  /*2df0*/  FFMA R48, R48, UR25, -R7.reuse ;  /* 0x0000001930307c23 */ /* 0x100fe20008000807 */
[----:B------:R-:W-:Y:S01]  /*2e00*/  @!P5 FMUL R24, R24, 0.5 ;  /* 0x3f0000001818d820 */ /* 0x000fe20000400000 */
[--C-:B------:R-:W-:Y:S01]  /*2e10*/  FFMA R49, R49, UR25, -R7.reuse ;  /* 0x0000001931317c23 */ /* 0x100fe20008000807 */
[----:B------:R-:W-:Y:S01]  /*2e20*/  @!P3 FMUL R25, R25, 0.5 ;  /* 0x3f0000001919b820 */ /* 0x000fe20000400000 */
[--C-:B------:R-:W-:Y:S01]  /*2e30*/  FFMA R52, R52, UR25, -R7.reuse ;  /* 0x0000001934347c23 */ /* 0x100fe20008000807 */
[----:B------:R-:W-:Y:S01]  /*2e40*/  @!P2 FMUL R28, R28, 0.5 ;  /* 0x3f0000001c1ca820 */ /* 0x000fe20000400000 */
[----:B-1----:R-:W-:Y:S01]  /*2e50*/  FMNMX R6, R6, R13, !PT ;  /* 0x0000000d06067209 */ /* 0x002fe20007800000 */
[----:B------:R-:W1:Y:S01]  /*2e60*/  MUFU.EX2 R24, R24 ;  /* 0x0000001800187308 */ /* 0x000e620000000800 */
[----:B------:R-:W-:Y:S01]  /*2e70*/  @!P6 FMUL R32, R32, 0.5 ;  /* 0x3f0000002020e820 */ /* 0x000fe20000400000 */
[----:B------:R-:W-:Y:S01]  /*2e80*/  @!P4 FMUL R29, R29, 0.5 ;  /* 0x3f0000001d1dc820 */ /* 0x000fe20000400000 */
[----:B------:R-:W-:Y:S01]  /*2e90*/  FFMA R53, R53, UR25, -R7 ;  /* 0x0000001935357c23 */ /* 0x000fe20008000807 */
[----:B------:R-:W2:Y:S01]  /*2ea0*/  SHFL.BFLY PT, R17, R6, 0x2, 0x1f ;  /* 0x0c401f0006117f89 */ /* 0x000ea200000e0000 */
[----:B------:R-:W-:-:S03]  /*2eb0*/  FMUL R8, R8, UR25 ;  /* 0x0000001908087c20 */ /* 0x000fc60008400000 */
[----:B------:R-:W3:Y:S08]  /*2ec0*/  MUFU.EX2 R25, R25 ;  /* 0x0000001900197308 */ /* 0x000ef00000000800 */
[----:B------:R-:W4:Y:S01]  /*2ed0*/  MUFU.EX2 R28, R28 ;  /* 0x0000001c001c7308 */ /* 0x000f220000000800 */
[----:B-1----:R-:W-:Y:S01]  /*2ee0*/  @!P5 FMUL R24, R24, R24 ;  /* 0x000000181818d220 */ /* 0x002fe20000400000 */
[----:B------:R-:W-:-:S06]  /*2ef0*/  FSETP.GEU.AND P5, PT, R33, -126, PT ;  /* 0xc2fc00002100780b */ /* 0x000fcc0003fae000 */
[----:B------:R-:W1:Y:S01]  /*2f00*/  MUFU.EX2 R32, R32 ;  /* 0x0000002000207308 */ /* 0x000e620000000800 */
[----:B---3--:R-:W-:Y:S01]  /*2f10*/  @!P3 FMUL R25, R25, R25 ;  /* 0x000000191919b220 */ /* 0x008fe20000400000 */
[----:B------:R-:W-:Y:S02]  /*2f20*/  FSETP.GEU.AND P3, PT, R36, -126, PT ;  /* 0xc2fc00002400780b */ /* 0x000fe40003f6e000 */
[----:B--2---:R-:W-:-:S03]  /*2f30*/  FMNMX R6, R6, R17, !PT ;  /* 0x0000001106067209 */ /* 0x004fc60007800000 */
[----:B------:R-:W-:Y:S01]  /*2f40*/  @!P5 FMUL R33, R33, 0.5 ;  /* 0x3f0000002121d820 */ /* 0x000fe20000400000 */
[----:B------:R-:W2:Y:S01]  /*2f50*/  MUFU.EX2 R29, R29 ;  /* 0x0000001d001d7308 */ /* 0x000ea20000000800 */
[----:B----4-:R-:W-:Y:S01]  /*2f60*/  @!P2 FMUL R28, R28, R28 ;  /* 0x0000001c1c1ca220 */ /* 0x010fe20000400000 */
[----:B------:R-:W-:-:S05]  /*2f70*/  FSETP.GEU.AND P2, PT, R37, -126, PT ;  /* 0xc2fc00002500780b */ /* 0x000fca0003f4e000 */
[----:B------:R-:W-:Y:S01]  /*2f80*/  @!P3 FMUL R36, R36, 0.5 ;  /* 0x3f0000002424b820 */ /* 0x000fe20000400000 */
[----:B------:R-:W3:Y:S01]  /*2f90*/  MUFU.EX2 R33, R33 ;  /* 0x0000002100217308 */ /* 0x000ee20000000800 */
[----:B-1----:R-:W-:Y:S01]  /*2fa0*/  @!P6 FMUL R32, R32, R32 ;  /* 0x000000202020e220 */ /* 0x002fe20000400000 */
[----:B------:R-:W-:-:S05]  /*2fb0*/  FSETP.GEU.AND P6, PT, R41, -126, PT ;  /* 0xc2fc00002900780b */ /* 0x000fca0003fce000 */
[----:B------:R-:W-:Y:S01]  /*2fc0*/  @!P2 FMUL R37, R37, 0.5 ;  /* 0x3f0000002525a820 */ /* 0x000fe20000400000 */
[----:B------:R-:W1:Y:S01]  /*2fd0*/  MUFU.EX2 R36, R36 ;  /* 0x0000002400247308 */ /* 0x000e620000000800 */
[----:B--2---:R-:W-:Y:S01]  /*2fe0*/  @!P4 FMUL R29, R29, R29 ;  /* 0x0000001d1d1dc220 */ /* 0x004fe20000400000 */
[----:B------:R-:W-:-:S05]  /*2ff0*/  FSETP.GEU.AND P4, PT, R40, -126, PT ;  /* 0xc2fc00002800780b */ /* 0x000fca0003f8e000 */
[----:B------:R-:W-:Y:S01]  /*3000*/  @!P6 FMUL R41, R41, 0.5 ;  /* 0x3f0000002929e820 */ /* 0x000fe20000400000 */
[----:B------:R-:W2:Y:S01]  /*3010*/  MUFU.EX2 R37, R37 ;  /* 0x0000002500257308 */ /* 0x000ea20000000800 */
[----:B---3--:R-:W-:Y:S01]  /*3020*/  @!P5 FMUL R33, R33, R33 ;  /* 0x000000212121d220 */ /* 0x008fe20000400000 */
        /* <DEDUP_REMOVED lines=12> */
[----:B------:R-:W-:-:S03]  /*30f0*/  FSETP.NEU.AND P6, PT, R6, -INF , PT ;  /* 0xff8000000600780b */ /* 0x000fc60003fcd000 */
[----:B------:R-:W-:Y:S01]  /*3100*/  FADD R9, R25, R10 ;  /* 0x0000000a19097221 */ /* 0x000fe20000000000 */
[----:B------:R-:W-:Y:S01]  /*3110*/  FSEL R18, R6, RZ, P6 ;  /* 0x000000ff06127208 */ /* 0x000fe20003000000 */
[----:B------:R-:W-:Y:S01]  /*3120*/  @!P2 FMUL R48, R48, 0.5 ;  /* 0x3f0000003030a820 */ /* 0x000fe20000400000 */
[----:B------:R-:W3:Y:S01]  /*3130*/  MUFU.EX2 R12, R45 ;  /* 0x0000002d000c7308 */ /* 0x000ee20000000800 */
[----:B-1----:R-:W-:Y:S01]  /*3140*/  @!P4 FMUL R13, R13, R13 ;  /* 0x0000000d0d0dc220 */ /* 0x002fe20000400000 */
[----:B------:R-:W-:Y:S01]  /*3150*/  FSETP.GEU.AND P4, PT, R49, -126, PT ;  /* 0xc2fc00003100780b */ /* 0x000fe20003f8e000 */
[----:B------:R-:W-:Y:S01]  /*3160*/  FMUL R19, R18, UR25 ;  /* 0x0000001912137c20 */ /* 0x000fe20008400000 */
[----:B------:R-:W-:Y:S01]  /*3170*/  FSETP.GEU.AND P6, PT, R52, -126, PT ;  /* 0xc2fc00003400780b */ /* 0x000fe20003fce000 */
[----:B------:R-:W-:Y:S01]  /*3180*/  FADD R18, -R18, R11 ;  /* 0x0000000b12127221 */ /* 0x000fe20000000100 */
[----:B------:R-:W-:Y:S01]  /*3190*/  FADD R11, R24, R13 ;  /* 0x0000000d180b7221 */ /* 0x000fe20000000000 */
[--C-:B------:R-:W-:Y:S01]  /*31a0*/  FFMA R26, R26, UR25, -R19.reuse ;  /* 0x000000191a1a7c23 */ /* 0x100fe20008000813 */
[----:B------:R-:W1:Y:S01]  /*31b0*/  MUFU.EX2 R17, R48 ;  /* 0x0000003000117308 */ /* 0x000e620000000800 */
[----:B--2---:R-:W-:Y:S01]  /*31c0*/  @!P5 FMUL R15, R15, R15 ;  /* 0x0000000f0f0fd220 */ /* 0x004fe20000400000 */
[----:B------:R-:W-:Y:S01]  /*31d0*/  FSETP.GEU.AND P5, PT, R53, -126, PT ;  /* 0xc2fc00003500780b */ /* 0x000fe20003fae000 */
[--C-:B------:R-:W-:Y:S01]  /*31e0*/  FFMA R20, R27, UR25, -R19.reuse ;  /* 0x000000191b147c23 */ /* 0x100fe20008000813 */
[--C-:B------:R-:W-:Y:S01]  /*31f0*/  FFMA R21, R30, UR25, -R19.reuse ;  /* 0x000000191e157c23 */ /* 0x100fe20008000813 */
[--C-:B------:R-:W-:Y:S01]  /*3200*/  FFMA R22, R31, UR25, -R19.reuse ;  /* 0x000000191f167c23 */ /* 0x100fe20008000813 */
[--C-:B------:R-:W-:Y:S01]  /*3210*/  FFMA R23, R34, UR25, -R19.reuse ;  /* 0x0000001922177c23 */ /* 0x100fe20008000813 */
[----:B------:R-:W-:Y:S01]  /*3220*/  @!P4 FMUL R49, R49, 0.5 ;  /* 0x3f0000003131c820 */ /* 0x000fe20000400000 */
[--C-:B------:R-:W-:Y:S01]  /*3230*/  FFMA R42, R42, UR25, -R19.reuse ;  /* 0x000000192a2a7c23 */ /* 0x100fe20008000813 */
[----:B---3--:R-:W-:Y:S01]  /*3240*/  @!P3 FMUL R12, R12, R12 ;  /* 0x0000000c0c0cb220 */ /* 0x008fe20000400000 */
[----:B------:R-:W-:Y:S01]  /*3250*/  FSETP.GEU.AND P3, PT, R26, -126, PT ;  /* 0xc2fc00001a00780b */ /* 0x000fe20003f6e000 */
[----:B------:R-:W2:Y:S01]  /*3260*/  MUFU.EX2 R14, R49 ;  /* 0x00000031000e7308 */ /* 0x000ea20000000800 */
[----:B------:R-:W-:Y:S01]  /*3270*/  @!P6 FMUL R52, R52, 0.5 ;  /* 0x3f0000003434e820 */ /* 0x000fe20000400000 */
[--C-:B------:R-:W-:Y:S01]  /*3280*/  FFMA R43, R43, UR25, -R19.reuse ;  /* 0x000000192b2b7c23 */ /* 0x100fe20008000813 */
[--C-:B------:R-:W-:Y:S01]  /*3290*/  FFMA R46, R46, UR25, -R19.reuse ;  /* 0x000000192e2e7c23 */ /* 0x100fe20008000813 */
[----:B------:R-:W-:Y:S01]  /*32a0*/  @!P5 FMUL R53, R53, 0.5 ;  /* 0x3f0000003535d820 */ /* 0x000fe20000400000 */
[--C-:B------:R-:W-:Y:S01]  /*32b0*/  FFMA R47, R47, UR25, -R19.reuse ;  /* 0x000000192f2f7c23 */ /* 0x100fe20008000813 */
[----:B-1----:R-:W-:Y:S01]  /*32c0*/  @!P2 FMUL R17, R17, R17 ;  /* 0x000000111111a220 */ /* 0x002fe20000400000 */
[----:B------:R-:W-:Y:S01]  /*32d0*/  FSETP.GEU.AND P2, PT, R20, -126, PT ;  /* 0xc2fc00001400780b */ /* 0x000fe20003f4e000 */
[----:B------:R-:W1:Y:S01]  /*32e0*/  MUFU.EX2 R7, R52 ;  /* 0x0000003400077308 */ /* 0x000e620000000800 */
[--C-:B------:R-:W-:Y:S01]  /*32f0*/  FFMA R50, R50, UR25, -R19.reuse ;  /* 0x0000001932327c23 */ /* 0x100fe20008000813 */
[--C-:B------:R-:W-:Y:S01]  /*3300*/  FFMA R51, R51, UR25, -R19.reuse ;  /* 0x0000001933337c23 */ /* 0x100fe20008000813 */
[--C-:B------:R-:W-:Y:S01]  /*3310*/  FFMA R54, R54, UR25, -R19.reuse ;  /* 0x0000001936367c23 */ /* 0x100fe20008000813 */
[----:B------:R-:W-:Y:S01]  /*3320*/  @!P3 FMUL R26, R26, 0.5 ;  /* 0x3f0000001a1ab820 */ /* 0x000fe20000400000 */
[----:B------:R-:W-:Y:S01]  /*3330*/  FFMA R55, R55, UR25, -R19 ;  /* 0x0000001937377c23 */ /* 0x000fe20008000813 */
[----:B------:R-:W-:-:S02]  /*3340*/  F2FP.F16.F32.PACK_AB R24, R25, R24 ;  /* 0x000000181918723e */ /* 0x000fc400000000ff */
[----:B------:R-:W3:Y:S01]  /*3350*/  MUFU.EX2 R16, R53 ;  /* 0x0000003500107308 */ /* 0x000ee20000000800 */
[----:B--2---:R-:W-:Y:S01]  /*3360*/  @!P4 FMUL R14, R14, R14 ;  /* 0x0000000e0e0ec220 */ /* 0x004fe20000400000 */
[----:B------:R-:W-:Y:S02]  /*3370*/  FSETP.GEU.AND P4, PT, R21, -126, PT ;  /* 0xc2fc00001500780b */ /* 0x000fe40003f8e000 */
[----:B------:R-:W-:-:S04]  /*3380*/  @!P2 FMUL R20, R20, 0.5 ;  /* 0x3f0000001414a820 */ /* 0x000fc80000400000 */
[----:B------:R2:W4:Y:S01]  /*3390*/  MUFU.EX2 R27, R26 ;  /* 0x0000001a001b7308 */ /* 0x0005220000000800 */
[----:B-1----:R-:W-:Y:S01]  /*33a0*/  @!P6 FMUL R7, R7, R7 ;  /* 0x000000070707e220 */ /* 0x002fe20000400000 */
[----:B------:R-:W-:-:S05]  /*33b0*/  FSETP.GEU.AND P6, PT, R22, -126, PT ;  /* 0xc2fc00001600780b */ /* 0x000fca0003fce000 */
[----:B------:R-:W-:Y:S01]  /*33c0*/  @!P4 FMUL R21, R21, 0.5 ;  /* 0x3f0000001515c820 */ /* 0x000fe20000400000 */
[----:B------:R1:W5:Y:S01]  /*33d0*/  MUFU.EX2 R30, R20 ;  /* 0x00000014001e7308 */ /* 0x0003620000000800 */
[----:B--2---:R-:W-:Y:S01]  /*33e0*/  FFMA R26, R35, UR25, -R19 ;  /* 0x00000019231a7c23 */ /* 0x004fe20008000813 */
[----:B---3--:R-:W-:Y:S01]  /*33f0*/  @!P5 FMUL R16, R16, R16 ;  /* 0x000000101010d220 */ /* 0x008fe20000400000 */
[----:B------:R-:W-:-:S04]  /*3400*/  FSETP.GEU.AND P5, PT, R23, -126, PT ;  /* 0xc2fc00001700780b */ /* 0x000fc80003fae000 */
[----:B------:R-:W-:Y:S01]  /*3410*/  @!P6 FMUL R22, R22, 0.5 ;  /* 0x3f0000001616e820 */ /* 0x000fe20000400000 */
[----:B------:R2:W3:Y:S01]  /*3420*/  MUFU.EX2 R31, R21 ;  /* 0x00000015001f7308 */ /* 0x0004e20000000800 */
[----:B----4-:R-:W-:Y:S01]  /*3430*/  @!P3 FMUL R27, R27, R27 ;  /* 0x0000001b1b1bb220 */ /* 0x010fe20000400000 */
[----:B------:R-:W-:Y:S01]  /*3440*/  FSETP.GEU.AND P3, PT, R26, -126, PT ;  /* 0xc2fc00001a00780b */ /* 0x000fe20003f6e000 */
[----:B-1----:R-:W-:-:S05]  /*3450*/  FFMA R20, R38, UR25, -R19 ;  /* 0x0000001926147c23 */ /* 0x002fca0008000813 */
[----:B------:R-:W-:Y:S01]  /*3460*/  @!P5 FMUL R23, R23, 0.5 ;  /* 0x3f0000001717d820 */ /* 0x000fe20000400000 */
[----:B--2---:R-:W-:Y:S01]  /*3470*/  FFMA R21, R39, UR25, -R19 ;  /* 0x0000001927157c23 */ /* 0x004fe20008000813 */
[----:B-----5:R-:W-:Y:S01]  /*3480*/  @!P2 FMUL R30, R30, R30 ;  /* 0x0000001e1e1ea220 */ /* 0x020fe20000400000 */
[----:B------:R-:W-:Y:S01]  /*3490*/  FSETP.GEU.AND P2, PT, R20, -126, PT ;  /* 0xc2fc00001400780b */ /* 0x000fe20003f4e000 */
[----:B------:R1:W2:Y:S01]  /*34a0*/  MUFU.EX2 R34, R22 ;  /* 0x0000001600227308 */ /* 0x0002a20000000800 */
[----:B------:R-:W-:Y:S02]  /*34b0*/  FADD R19, R29, R12 ;  /* 0x0000000c1d137221 */ /* 0x000fe40000000000 */
[----:B------:R-:W-:Y:S01]  /*34c0*/  @!P3 FMUL R26, R26, 0.5 ;  /* 0x3f0000001a1ab820 */ /* 0x000fe20000400000 */
[----:B------:R-:W-:Y:S01]  /*34d0*/  F2FP.F16.F32.PACK_AB R25, R30, R27 ;  /* 0x0000001b1e19723e */ /* 0x000fe200000000ff */
[----:B---3--:R-:W-:Y:S01]  /*34e0*/  @!P4 FMUL R31, R31, R31 ;  /* 0x0000001f1f1fc220 */ /* 0x008fe20000400000 */
[----:B------:R-:W-:-:S02]  /*34f0*/  FSETP.GEU.AND P4, PT, R21, -126, PT ;  /* 0xc2fc00001500780b */ /* 0x000fc40003f8e000 */
[----:B------:R-:W3:Y:S01]  /*3500*/  MUFU.EX2 R35, R23 ;  /* 0x0000001700237308 */ /* 0x000ee20000000800 */
[----:B-1----:R-:W-:-:S03]  /*3510*/  FADD R22, R37, R16 ;  /* 0x0000001025167221 */ /* 0x002fc60000000000 */
[----:B------:R-:W-:Y:S01]  /*3520*/  @!P2 FMUL R20, R20, 0.5 ;  /* 0x3f0000001414a820 */ /* 0x000fe20000400000 */
[----:B------:R-:W-:-:S03]  /*3530*/  FADD R22, R19, R22 ;  /* 0x0000001613167221 */ /* 0x000fc60000000000 */
[----:B------:R1:W4:Y:S01]  /*3540*/  MUFU.EX2 R38, R26 ;  /* 0x0000001a00267308 */ /* 0x0003220000000800 */
[----:B--2---:R-:W-:Y:S01]  /*3550*/  @!P6 FMUL R34, R34, R34 ;  /* 0x000000222222e220 */ /* 0x004fe20000400000 */
[----:B------:R-:W-:Y:S01]  /*3560*/  FSETP.GEU.AND P6, PT, R42, -126, PT ;  /* 0xc2fc00002a00780b */ /* 0x000fe20003fce000 */
[----:B------:R-:W-:-:S05]  /*3570*/  @!P4 FMUL R21, R21, 0.5 ;  /* 0x3f0000001515c820 */ /* 0x000fca0000400000 */
[----:B------:R2:W5:Y:S01]  /*3580*/  MUFU.EX2 R39, R20 ;  /* 0x0000001400277308 */ /* 0x0005620000000800 */
[----:B---3--:R-:W-:Y:S01]  /*3590*/  @!P5 FMUL R35, R35, R35 ;  /* 0x000000232323d220 */ /* 0x008fe20000400000 */
[----:B------:R-:W-:Y:S01]  /*35a0*/  FSETP.GEU.AND P5, PT, R43, -126, PT ;  /* 0xc2fc00002b00780b */ /* 0x000fe20003fae000 */
[----:B-1----:R-:W-:Y:S01]  /*35b0*/  FMUL R26, R18, UR25 ;  /* 0x00000019121a7c20 */ /* 0x002fe20008400000 */
[----:B------:R-:W-:-:S03]  /*35c0*/  FADD R18, R33, R14 ;  /* 0x0000000e21127221 */ /* 0x000fc60000000000 */
[----:B------:R-:W-:Y:S01]  /*35d0*/  @!P6 FMUL R42, R42, 0.5 ;  /* 0x3f0000002a2ae820 */ /* 0x000fe20000400000 */
[----:B------:R1:W3:Y:S01]  /*35e0*/  MUFU.EX2 R40, R21 ;  /* 0x0000001500287308 */ /* 0x0002e20000000800 */
[----:B----4-:R-:W-:Y:S01]  /*35f0*/  @!P3 FMUL R38, R38, R38 ;  /* 0x000000262626b220 */ /* 0x010fe20000400000 */
[----:B------:R-:W-:Y:S01]  /*3600*/  FSETP.GEU.AND P3, PT, R46, -126, PT ;  /* 0xc2fc00002e00780b */ /* 0x000fe20003f6e000 */
[----:B------:R-:W-:Y:S01]  /*3610*/  FADD R23, R9, R18 ;  /* 0x0000001209177221 */ /* 0x000fe20000000000 */
[----:B--2---:R-:W-:Y:S01]  /*3620*/  FADD R20, R32, R17 ;  /* 0x0000001120147221 */ /* 0x004fe20000000000 */
[----:B------:R-:W-:Y:S02]  /*3630*/  FADD R18, R28, R15 ;  /* 0x0000000f1c127221 */ /* 0x000fe40000000000 */
[----:B------:R-:W-:Y:S01]  /*3640*/  @!P5 FMUL R43, R43, 0.5 ;  /* 0x3f0000002b2bd820 */ /* 0x000fe20000400000 */
[----:B------:R-:W2:Y:S01]  /*3650*/  MUFU.EX2 R42, R42 ;  /* 0x0000002a002a7308 */ /* 0x000ea20000000800 */
[----:B-----5:R-:W-:Y:S01]  /*3660*/  @!P2 FMUL R39, R39, R39 ;  /* 0x000000272727a220 */ /* 0x020fe20000400000 */
[----:B------:R-:W-:Y:S01]  /*3670*/  FSETP.GEU.AND P2, PT, R47, -126, PT ;  /* 0xc2fc00002f00780b */ /* 0x000fe20003f4e000 */
[----:B-1----:R-:W-:Y:S01]  /*3680*/  FADD R21, R36, R7 ;  /* 0x0000000724157221 */ /* 0x002fe20000000000 */
[----:B------:R-:W-:Y:S01]  /*3690*/  FADD R11, R11, R20 ;  /* 0x000000140b0b7221 */ /* 0x000fe20000000000 */
[----:B------:R-:W-:-:S02]  /*36a0*/  FADD R22, R23, R22 ;  /* 0x0000001617167221 */ /* 0x000fc40000000000 */
[----:B------:R-:W-:Y:S01]  /*36b0*/  @!P3 FMUL R46, R46, 0.5 ;  /* 0x3f0000002e2eb820 */ /* 0x000fe20000400000 */
[----:B------:R-:W1:Y:S01]  /*36c0*/  MUFU.EX2 R43, R43 ;  /* 0x0000002b002b7308 */ /* 0x000e620000000800 */
[----:B---3--:R-:W-:Y:S01]  /*36d0*/  @!P4 FMUL R40, R40, R40 ;  /* 0x000000282828c220 */ /* 0x008fe20000400000 */
[----:B------:R-:W-:Y:S01]  /*36e0*/  FSETP.GEU.AND P4, PT, R50, -126, PT ;  /* 0xc2fc00003200780b */ /* 0x000fe20003f8e000 */
[----:B------:R-:W-:-:S04]  /*36f0*/  FADD R18, R18, R21 ;  /* 0x0000001512127221 */ /* 0x000fc80000000000 */
[----:B------:R-:W-:Y:S01]  /*3700*/  @!P2 FMUL R47, R47, 0.5 ;  /* 0x3f0000002f2fa820 */ /* 0x000fe20000400000 */
[----:B------:R-:W3:Y:S01]  /*3710*/  MUFU.EX2 R46, R46 ;  /* 0x0000002e002e7308 */ /* 0x000ee20000000800 */
[----:B--2---:R-:W-:Y:S01]  /*3720*/  @!P6 FMUL R42, R42, R42 ;  /* 0x0000002a2a2ae220 */ /* 0x004fe20000400000 */
[----:B------:R-:W-:Y:S01]  /*3730*/  FSETP.GEU.AND P6, PT, R51, -126, PT ;  /* 0xc2fc00003300780b */ /* 0x000fe20003fce000 */
[----:B------:R-:W-:Y:S02]  /*3740*/  FADD R11, R11, R18 ;  /* 0x000000120b0b7221 */ /* 0x000fe40000000000 */
[----:B------:R-:W-:Y:S01]  /*3750*/  FADD R19, R27, R42 ;  /* 0x0000002a1b137221 */ /* 0x000fe20000000000 */
[----:B------:R-:W-:Y:S01]  /*3760*/  F2FP.F16.F32.PACK_AB R27, R34, R31 ;  /* 0x0000001f221b723e */ /* 0x000fe200000000ff */
[----:B------:R-:W-:Y:S01]  /*3770*/  @!P4 FMUL R50, R50, 0.5 ;  /* 0x3f0000003232c820 */ /* 0x000fe20000400000 */
[----:B------:R-:W2:Y:S01]  /*3780*/  MUFU.EX2 R47, R47 ;  /* 0x0000002f002f7308 */ /* 0x000ea20000000800 */
[----:B-1----:R-:W-:Y:S01]  /*3790*/  @!P5 FMUL R43, R43, R43 ;  /* 0x0000002b2b2bd220 */ /* 0x002fe20000400000 */
[----:B------:R-:W-:Y:S01]  /*37a0*/  FSETP.GEU.AND P5, PT, R54, -126, PT ;  /* 0xc2fc00003600780b */ /* 0x000fe20003fae000 */
[----:B------:R-:W-:Y:S01]  /*37b0*/  FADD R22, R11, R22 ;  /* 0x000000160b167221 */ /* 0x000fe20000000000 */
[----:B------:R-:W-:Y:S01]  /*37c0*/  SHF.L.U32 R11, R88, 0x1f, RZ ;  /* 0x0000001f580b7819 */ /* 0x000fe200000006ff */
[----:B------:R-:W-:Y:S01]  /*37d0*/  FADD R20, R30, R43 ;  /* 0x0000002b1e147221 */ /* 0x000fe20000000000 */
[----:B------:R-:W-:Y:S01]  /*37e0*/  F2FP.F16.F32.PACK_AB R30, R37, R36 ;  /* 0x00000024251e723e */ /* 0x000fe200000000ff */
[----:B------:R-:W-:Y:S01]  /*37f0*/  @!P6 FMUL R51, R51, 0.5 ;  /* 0x3f0000003333e820 */ /* 0x000fe20000400000 */
[----:B------:R-:W1:Y:S01]  /*3800*/  MUFU.EX2 R50, R50 ;  /* 0x0000003200327308 */ /* 0x000e620000000800 */
[----:B---3--:R-:W-:Y:S01]  /*3810*/  @!P3 FMUL R46, R46, R46 ;  /* 0x0000002e2e2eb220 */ /* 0x008fe20000400000 */
[----:B------:R-:W-:-:S02]  /*3820*/  FSETP.GEU.AND P3, PT, R55, -126, PT ;  /* 0xc2fc00003700780b */ /* 0x000fc40003f6e000 */
[----:B------:R-:W-:Y:S01]  /*3830*/  F2FP.F16.F32.PACK_AB R36, R14, R17 ;  /* 0x000000110e24723e */ /* 0x000fe200000000ff */
[----:B------:R-:W-:Y:S01]  /*3840*/  FADD R21, R31, R46 ;  /* 0x0000002e1f157221 */ /* 0x000fe20000000000 */
[----:B------:R-:W-:Y:S01]  /*3850*/  F2FP.F16.F32.PACK_AB R31, R40, R39 ;  /* 0x00000027281f723e */ /* 0x000fe200000000ff */
[----:B------:R-:W-:Y:S01]  /*3860*/  @!P5 FMUL R54, R54, 0.5 ;  /* 0x3f0000003636d820 */ /* 0x000fe20000400000 */
[----:B------:R-:W3:Y:S01]  /*3870*/  MUFU.EX2 R51, R51 ;  /* 0x0000003300337308 */ /* 0x000ee20000000800 */
[----:B--2---:R-:W-:Y:S01]  /*3880*/  @!P2 FMUL R47, R47, R47 ;  /* 0x0000002f2f2fa220 */ /* 0x004fe20000400000 */
[----:B------:R-:W-:-:S03]  /*3890*/  FSETP.GEU.AND P2, PT, R8, -126, PT ;  /* 0xc2fc00000800780b */ /* 0x000fc60003f4e000 */
[----:B------:R-:W-:Y:S01]  /*38a0*/  FADD R41, R34, R47 ;  /* 0x0000002f22297221 */ /* 0x000fe20000000000 */
[----:B------:R-:W-:Y:S01]  /*38b0*/  F2FP.F16.F32.PACK_AB R34, R12, R15 ;  /* 0x0000000f0c22723e */ /* 0x000fe200000000ff */
[----:B------:R-:W-:Y:S01]  /*38c0*/  @!P3 FMUL R55, R55, 0.5 ;  /* 0x3f0000003737b820 */ /* 0x000fe20000400000 */
[----:B------:R-:W2:Y:S01]  /*38d0*/  MUFU.EX2 R54, R54 ;  /* 0x0000003600367308 */ /* 0x000ea20000000800 */
[----:B-1----:R-:W-:Y:S01]  /*38e0*/  @!P4 FMUL R50, R50, R50 ;  /* 0x000000323232c220 */ /* 0x002fe20000400000 */
[----:B------:R-:W-:-:S03]  /*38f0*/  FSETP.GEU.AND P4, PT, R26, -126, PT ;  /* 0xc2fc00001a00780b */ /* 0x000fc60003f8e000 */
[----:B------:R-:W-:Y:S02]  /*3900*/  FADD R44, R35, R50 ;  /* 0x00000032232c7221 */ /* 0x000fe40000000000 */
[----:B------:R-:W-:Y:S01]  /*3910*/  @!P2 FMUL R8, R8, 0.5 ;  /* 0x3f0000000808a820 */ /* 0x000fe20000400000 */
[----:B------:R-:W1:Y:S01]  /*3920*/  MUFU.EX2 R55, R55 ;  /* 0x0000003700377308 */ /* 0x000e620000000800 */
[----:B---3--:R-:W-:Y:S01]  /*3930*/  @!P6 FMUL R51, R51, R51 ;  /* 0x000000333333e220 */ /* 0x008fe20000400000 */
[----:B------:R-:W-:-:S03]  /*3940*/  FADD R19, R19, R44 ;  /* 0x0000002c13137221 */ /* 0x000fc60000000000 */
[----:B------:R-:W-:Y:S01]  /*3950*/  FADD R45, R38, R51 ;  /* 0x00000033262d7221 */ /* 0x000fe20000000000 */
[----:B------:R-:W-:Y:S01]  /*3960*/  F2FP.F16.F32.PACK_AB R37, R51, R50 ;  /* 0x000000323325723e */ /* 0x000fe200000000ff */
[----:B------:R-:W-:Y:S01]  /*3970*/  @!P4 FMUL R26, R26, 0.5 ;  /* 0x3f0000001a1ac820 */ /* 0x000fe20000400000 */
[----:B------:R-:W3:Y:S01]  /*3980*/  MUFU.EX2 R9, R8 ;  /* 0x0000000800097308 */ /* 0x000ee20000000800 */
[----:B--2---:R-:W-:Y:S01]  /*3990*/  @!P5 FMUL R54, R54, R54 ;  /* 0x000000363636d220 */ /* 0x004fe20000400000 */
[----:B------:R-:W-:-:S06]  /*39a0*/  FADD R20, R20, R45 ;  /* 0x0000002d14147221 */ /* 0x000fcc0000000000 */
[----:B------:R2:W4:Y:S01]  /*39b0*/  MUFU.EX2 R8, R26 ;  /* 0x0000001a00087308 */ /* 0x0005220000000800 */
[----:B-1----:R-:W-:-:S04]  /*39c0*/  @!P3 FMUL R55, R55, R55 ;  /* 0x000000373737b220 */ /* 0x002fc80000400000 */
[----:B------:R-:W-:Y:S01]  /*39d0*/  FADD R48, R40, R55 ;  /* 0x0000003728307221 */ /* 0x000fe20000000000 */
[----:B--2---:R-:W-:-:S03]  /*39e0*/  FADD R26, R39, R54 ;  /* 0x00000036271a7221 */ /* 0x004fc60000000000 */
[----:B------:R-:W-:Y:S01]  /*39f0*/  FADD R41, R41, R48 ;  /* 0x0000003029297221 */ /* 0x000fe20000000000 */
[----:B---3--:R-:W-:Y:S01]  /*3a00*/  @!P2 FMUL R9, R9, R9 ;  /* 0x000000090909a220 */ /* 0x008fe20000400000 */
[----:B------:R1:W2:Y:S01]  /*3a10*/  SYNCS.PHASECHK.TRANS64.TRYWAIT P2, [UR6+0xe000], R11 ;  /* 0x00e0000bff0075a7 */ /* 0x0002a20008040146 */
[----:B------:R-:W-:Y:S01]  /*3a20*/  FADD R26, R21, R26 ;  /* 0x0000001a151a7221 */ /* 0x000fe20000000000 */
[----:B------:R-:W-:Y:S01]  /*3a30*/  FADD R20, R20, R41 ;  /* 0x0000002914147221 */ /* 0x000fe20000000000 */
[----:B------:R-:W-:Y:S01]  /*3a40*/  FFMA R2, R9, R2, R22 ;  /* 0x0000000209027223 */ /* 0x000fe20000000016 */
[-C--:B------:R-:W-:Y:S01]  /*3a50*/  FMUL R56, R56, R9.reuse ;  /* 0x0000000938387220 */ /* 0x080fe20000400000 */
[----:B------:R-:W-:Y:S01]  /*3a60*/  FADD R19, R19, R26 ;  /* 0x0000001a13137221 */ /* 0x000fe20000000000 */
[----:B----4-:R-:W-:Y:S01]  /*3a70*/  @!P4 FMUL R8, R8, R8 ;  /* 0x000000080808c220 */ /* 0x010fe20000400000 */
[----:B------:R-:W-:Y:S01]  /*3a80*/  F2FP.F16.F32.PACK_AB R26, R29, R28 ;  /* 0x0000001c1d1a723e */ /* 0x000fe200000000ff */
[-C--:B------:R-:W-:Y:S01]  /*3a90*/  FMUL R57, R57, R9.reuse ;  /* 0x0000000939397220 */ /* 0x080fe20000400000 */
[----:B------:R-:W-:Y:S01]  /*3aa0*/  FADD R19, R19, R20 ;  /* 0x0000001413137221 */ /* 0x000fe20000000000 */
[----:B------:R-:W-:Y:S01]  /*3ab0*/  F2FP.F16.F32.PACK_AB R28, R33, R32 ;  /* 0x00000020211c723e */ /* 0x000fe200000000ff */
[----:B------:R-:W-:Y:S01]  /*3ac0*/  FMUL R60, R60, R9 ;  /* 0x000000093c3c7220 */ /* 0x000fe20000400000 */
[----:B------:R-:W-:Y:S01]  /*3ad0*/  F2FP.F16.F32.PACK_AB R29, R38, R35 ;  /* 0x00000023261d723e */ /* 0x000fe200000000ff */
[----:B------:R-:W-:Y:S01]  /*3ae0*/  FFMA R5, R8, R5, R19 ;  /* 0x0000000508057223 */ /* 0x000fe20000000013 */
[-C--:B------:R-:W-:Y:S01]  /*3af0*/  FMUL R61, R61, R9.reuse ;  /* 0x000000093d3d7220 */ /* 0x080fe20000400000 */
        /* <DEDUP_REMOVED lines=11> */
[----:B------:R-:W-:Y:S01]  /*3bb0*/  FMUL R85, R85, R9 ;  /* 0x0000000955557220 */ /* 0x000fe20000400000 */
        /* <DEDUP_REMOVED lines=16> */
[----:B------:R-:W-:-:S02]  /*3cc0*/  F2FP.F16.F32.PACK_AB R32, R10, R13 ;  /* 0x0000000d0a20723e */ /* 0x000fc400000000ff */
[----:B------:R-:W-:Y:S02]  /*3cd0*/  F2FP.F16.F32.PACK_AB R33, R43, R42 ;  /* 0x0000002a2b21723e */ /* 0x000fe400000000ff */
[----:B------:R-:W-:Y:S02]  /*3ce0*/  F2FP.F16.F32.PACK_AB R35, R47, R46 ;  /* 0x0000002e2f23723e */ /* 0x000fe400000000ff */
[----:B------:R-:W-:Y:S01]  /*3cf0*/  F2FP.F16.F32.PACK_AB R38, R16, R7 ;  /* 0x000000071026723e */ /* 0x000fe200000000ff */
[----:B-12---:R-:W-:Y:S06]  /*3d00*/  @!P0 BRA `(.L_x_27) ;  /* 0x0000000000048947 */ /* 0x006fec0003800000 */
[----:B------:R-:W-:Y:S01]  /*3d10*/  BPT.TRAP 0x1 ;  /* 0x000000040000795c */ /* 0x000fe20000300000 */
.L_x_27:
[----:B------:R-:W-:Y:S05]  /*3d20*/  @P2 BRA `(.L_x_28) ;  /* 0x0000000000082947 */ /* 0x000fea0003800000 */
[----:B------:R-:W1:Y:S02]  /*3d30*/  SYNCS.PHASECHK.TRANS64.TRYWAIT P2, [UR6+0xe000], R11 ;  /* 0x00e0000bff0075a7 */ /* 0x000e640008040146 */
[----:B-1----:R-:W-:Y:S05]  /*3d40*/  @!P2 BRA `(.L_x_29) ;  /* 0x000000440090a947 */ /* 0x002fea0003800000 */
.L_x_28:
[----:B------:R-:W-:Y:S01]  /*3d50*/  ULEA UR6, UR24, UR20, 0x9 ;  /* 0x0000001418067291 */ /* 0x000fe2000f8e483f */
[----:B------:R-:W-:Y:S01]  /*3d60*/  WARPGROUP.ARRIVE ;  /* 0x00000000000079c5 */ /* 0x000fe20000000000 */
[----:B------:R-:W-:Y:S01]  /*3d70*/  UMOV UR7, 0x40000040 ;  /* 0x4000004000077882 */ /* 0x000fe20000000000 */
[----:B------:R-:W-:Y:S01]  /*3d80*/  UMOV UR11, 0x40000040 ;  /* 0x40000040000b7882 */ /* 0x000fe20000000000 */
[----:B------:R-:W-:Y:S01]  /*3d90*/  UIADD3 UR10, UR6, 0x80, URZ ;  /* 0x00000080060a7890 */ /* 0x000fe2000fffe03f */
[----:B------:R-:W-:-:S04]  /*3da0*/  F2FP.F16.F32.PACK_AB R39, R55, R54 ;  /* 0x000000363727723e */ /* 0x000fc800000000ff */
[----:B------:R-:W-:Y:S01]  /*3db0*/  HGMMA.64x64x16.F32 R56, R24, gdesc[UR4].tnspB, R56, gsb0 ;  /* 0x40e0000418387df0 */ /* 0x000fe20008000838 */
[----:B------:R-:W-:Y:S02]  /*3dc0*/  UMOV UR7, 0x40000040 ;  /* 0x4000004000077882 */ /* 0x000fe40000000000 */
[----:B------:R-:W-:Y:S02]  /*3dd0*/  WARPGROUP.DEPBAR.LE gsb0, 0x0 ;  /* 0x00008000000079c5 */ /* 0x000fe40000010000 */
[----:B------:R-:W-:-:S06]  /*3de0*/  WARPGROUP.ARRIVE ;  /* 0x00000000000079c5 */ /* 0x000fcc0000000000 */
[----:B------:R-:W-:Y:S01]  /*3df0*/  HGMMA.64x64x16.F32 R56, R28, gdesc[UR8].tnspB, R56, gsb0 ;  /* 0x40e000081c387df0 */ /* 0x000fe20008000838 */
[----:B------:R-:W-:Y:S01]  /*3e00*/  UIADD3 UR10, UR6, 0x100, URZ ;  /* 0x00000100060a7890 */ /* 0x000fe2000fffe03f */
[----:B------:R-:W-:Y:S01]  /*3e10*/  UMOV UR11, 0x40000040 ;  /* 0x40000040000b7882 */ /* 0x000fe20000000000 */
[----:B------:R-:W-:Y:S01]  /*3e20*/  UIADD3 UR6, UR6, 0x180, URZ ;  /* 0x0000018006067890 */ /* 0x000fe2000fffe03f */
[----:B------:R-:W-:Y:S02]  /*3e30*/  WARPGROUP.DEPBAR.LE gsb0, 0x0 ;  /* 0x00008000000079c5 */ /* 0x000fe40000010000 */
[----:B------:R-:W-:-:S06]  /*3e40*/  WARPGROUP.ARRIVE ;  /* 0x00000000000079c5 */ /* 0x000fcc0000000000 */
[----:B------:R-:W-:Y:S03]  /*3e50*/  HGMMA.64x64x16.F32 R56, R32, gdesc[UR8].tnspB, R56, gsb0 ;  /* 0x40e0000820387df0 */ /* 0x000fe60008000838 */
[----:B------:R-:W-:Y:S02]  /*3e60*/  WARPGROUP.DEPBAR.LE gsb0, 0x0 ;  /* 0x00008000000079c5 */ /* 0x000fe40000010000 */
[----:B------:R-:W-:-:S06]  /*3e70*/  WARPGROUP.ARRIVE ;  /* 0x00000000000079c5 */ /* 0x000fcc0000000000 */
[----:B------:R-:W-:Y:S03]  /*3e80*/  HGMMA.64x64x16.F32 R56, R36, gdesc[UR4].tnspB, R56, gsb0 ;  /* 0x40e0000424387df0 */ /* 0x000fe60008000838 */
[----:B------:R-:W-:Y:S02]  /*3e90*/  WARPGROUP.DEPBAR.LE gsb0, 0x0 ;  /* 0x00008000000079c5 */ /* 0x000fe40000010000 */
[----:B------:R-:W-:Y:S05]  /*3ea0*/  @!P0 BRA `(.L_x_30) ;  /* 0x0000000000048947 */ /* 0x000fea0003800000 */
[----:B------:R-:W-:Y:S01]  /*3eb0*/  BPT.TRAP 0x1 ;  /* 0x000000040000795c */ /* 0x000fe20000300000 */
.L_x_30:
[----:B------:R-:W-:-:S04]  /*3ec0*/  ULEA UR6, UR21, UR37, 0x3 ;  /* 0x0000002515067291 */ /* 0x000fc8000f8e183f */
[----:B------:R-:W-:-:S04]  /*3ed0*/  UIADD3 UR6, UR6, 0xe028, URZ ;  /* 0x0000e02806067890 */ /* 0x000fc8000fffe03f */
[----:B------:R-:W-:-:S09]  /*3ee0*/  UPRMT UR6, URZ, 0x654, UR6 ;  /* 0x000006543f067896 */ /* 0x000fd20008000006 */
[----:B------:R-:W-:Y:S01]  /*3ef0*/  SYNCS.ARRIVE.TRANS64.RED.A1T0 RZ, [UR6], RZ ;  /* 0x000000ffffff79a7 */ /* 0x000fe20008100406 */
[----:B------:R-:W-:Y:S05]  /*3f00*/  @P1 BRA `(.L_x_31) ;  /* 0x0000000000041947 */ /* 0x000fea0003800000 */
[----:B------:R-:W-:Y:S01]  /*3f10*/  BPT.TRAP 0x1 ;  /* 0x000000040000795c */ /* 0x000fe20000300000 */
.L_x_31:
[----:B------:R-:W-:-:S04]  /*3f20*/  UIADD3 UR21, UR21, 0x1, URZ ;  /* 0x0000000115157890 */ /* 0x000fc8000fffe03f */
[----:B------:R-:W-:-:S04]  /*3f30*/  UISETP.NE.AND UP0, UPT, UR21, 0x5, UPT ;  /* 0x000000051500788c */ /* 0x000fc8000bf05270 */
[----:B------:R-:W-:Y:S01]  /*3f40*/  USEL UR21, UR21, URZ, UP0 ;  /* 0x0000003f15157287 */ /* 0x000fe20008000000 */
[----:B------:R-:W-:Y:S11]  /*3f50*/  @!P0 BRA `(.L_x_32) ;  /* 0x0000000000048947 */ /* 0x000ff60003800000 */
[----:B------:R-:W-:Y:S01]  /*3f60*/  BPT.TRAP 0x1 ;  /* 0x000000040000795c */ /* 0x000fe20000300000 */
.L_x_32:
[----:B------:R-:W-:-:S04]  /*3f70*/  ULEA UR6, UR21, UR37, 0x3 ;  /* 0x0000002515067291 */ /* 0x000fc8000f8e183f */
[----:B------:R-:W-:-:S04]  /*3f80*/  UIADD3 UR6, UR6, 0xe028, URZ ;  /* 0x0000e02806067890 */ /* 0x000fc8000fffe03f */
[----:B------:R-:W-:-:S09]  /*3f90*/  UPRMT UR6, URZ, 0x654, UR6 ;  /* 0x000006543f067896 */ /* 0x000fd20008000006 */
[----:B------:R-:W-:Y:S01]  /*3fa0*/  SYNCS.ARRIVE.TRANS64.RED.A1T0 RZ, [UR6], RZ ;  /* 0x000000ffffff79a7 */ /* 0x000fe20008100406 */
[----:B------:R-:W-:Y:S05]  /*3fb0*/  @P1 BRA `(.L_x_33) ;  /* 0x0000000000041947 */ /* 0x000fea0003800000 */
[----:B------:R-:W-:Y:S01]  /*3fc0*/  BPT.TRAP 0x1 ;  /* 0x000000040000795c */ /* 0x000fe20000300000 */
.L_x_33:
[----:B------:R-:W-:Y:S01]  /*3fd0*/  UIADD3 UR24, UR24, 0x1, URZ ;  /* 0x0000000118187890 */ /* 0x000fe2000fffe03f */
[C---:B------:R-:W-:Y:S01]  /*3fe0*/  ISETP.GT.AND P2, PT, R3.reuse, 0x2, PT ;  /* 0x000000020300780c */ /* 0x040fe20003f44270 */
[----:B------:R-:W-:Y:S01]  /*3ff0*/  UIADD3 UR21, UR21, 0x1, URZ ;  /* 0x0000000115157890 */ /* 0x000fe2000fffe03f */
[----:B------:R-:W-:Y:S01]  /*4000*/  VIADD R3, R3, 0xffffffff ;  /* 0xffffffff03037836 */ /* 0x000fe20000000000 */
[----:B------:R-:W-:Y:S01]  /*4010*/  UISETP.NE.AND UP2, UPT, UR24, 0x5, UPT ;  /* 0x000000051800788c */ /* 0x000fe2000bf45270 */
[----:B------:R-:W-:Y:S01]  /*4020*/  VIADD R0, R0, 0x40 ;  /* 0x0000004000007836 */ /* 0x000fe20000000000 */
[----:B------:R-:W-:Y:S01]  /*4030*/  UISETP.NE.AND UP0, UPT, UR21, 0x5, UPT ;  /* 0x000000051500788c */ /* 0x000fe2000bf05270 */
[----:B------:R-:W-:Y:S01]  /*4040*/  MOV R9, R4 ;  /* 0x0000000400097202 */ /* 0x000fe20000000f00 */
[----:B------:R-:W-:Y:S01]  /*4050*/  USEL UR6, URZ, 0x1, UP2 ;  /* 0x000000013f067887 */ /* 0x000fe20009000000 */
[----:B-1----:R-:W-:Y:S01]  /*4060*/  IMAD.MOV.U32 R11, RZ, RZ, R6 ;  /* 0x000000ffff0b7224 */ /* 0x002fe200078e0006 */
[----:B------:R-:W-:-:S02]  /*4070*/  USEL UR21, UR21, URZ, UP0 ;  /* 0x0000003f15157287 */ /* 0x000fc40008000000 */
[----:B------:R-:W-:Y:S02]  /*4080*/  USEL UR24, UR24, URZ, UP2 ;  /* 0x0000003f18187287 */ /* 0x000fe40009000000 */
[----:B------:R-:W-:Y:S01]  /*4090*/  LOP3.LUT R7, R88, UR6, RZ, 0x3c, !PT ;  /* 0x0000000658077c12 */ /* 0x000fe2000f8e3cff */
[----:B------:R-:W-:Y:S09]  /*40a0*/  @P2 BRA `(.L_x_34) ;  /* 0xffffffe400dc2947 */ /* 0x000ff2000383ffff */
.L_x_23:
[----:B------:R-:W-:-:S13]  /*40b0*/  ISETP.GE.AND P2, PT, R3, 0x1, PT ;  /* 0x000000010300780c */ /* 0x000fda0003f46270 */
[----:B------:R-:W-:Y:S05]  /*40c0*/  @!P2 BRA `(.L_x_35) ;  /* 0x0000001c0034a947 */ /* 0x000fea0003800000 */
[----:B------:R-:W-:Y:S01]  /*40d0*/  MOV R8, R4 ;  /* 0x0000000400087202 */ /* 0x000fe20000000f00 */
[----:B------:R-:W-:Y:S01]  /*40e0*/  IMAD.MOV.U32 R9, RZ, RZ, R6 ;  /* 0x000000ffff097224 */ /* 0x000fe200078e0006 */
[----:B------:R-:W-:Y:S01]  /*40f0*/  ULDC UR25, c[0x0][0x28c] ;  /* 0x0000a30000197ab9 */ /* 0x000fe20000000800 */
[----:B------:R-:W-:-:S05]  /*4100*/  ULDC UR26, c[0x0][0x604] ;  /* 0x00018100001a7ab9 */ /* 0x000fca0000000800 */
.L_x_46:
[----:B------:R-:W-:Y:S05]  /*4110*/  @!P0 BRA `(.L_x_36) ;  /* 0x0000000000048947 */ /* 0x000fea0003800000 */
[----:B------:R-:W-:Y:S01]  /*4120*/  BPT.TRAP 0x1 ;  /* 0x000000040000795c */ /* 0x000fe20000300000 */
.L_x_36:
[----:B------:R-:W-:Y:S01]  /*4130*/  ULEA UR6, UR24, UR37, 0x3 ;  /* 0x0000002518067291 */ /* 0x000fe2000f8e183f */
[----:B------:R-:W-:-:S08]  /*4140*/  SHF.L.U32 R4, R7, 0x1f, RZ ;  /* 0x0000001f07047819 */ /* 0x000fd000000006ff */
[----:B------:R-:W1:Y:S02]  /*4150*/  SYNCS.PHASECHK.TRANS64.TRYWAIT P2, [UR6+0xe000], R4 ;  /* 0x00e00004ff0075a7 */ /* 0x000e640008040146 */
[----:B-1----:R-:W-:Y:S05]  /*4160*/  @!P2 BRA `(.L_x_37) ;  /* 0x0000004000a0a947 */ /* 0x002fea0003800000 */
.L_x_106:
        /* <DEDUP_REMOVED lines=27> */
.L_x_38:
[C---:B-1----:R-:W-:Y:S01]  /*4320*/  IADD3 R4, R0.reuse, 0x1, RZ ;  /* 0x0000000100047810 */ /* 0x042fe20007ffe0ff */
[C---:B------:R-:W-:Y:S01]  /*4330*/  VIADD R6, R0.reuse, 0x8 ;  /* 0x0000000800067836 */ /* 0x040fe20000000000 */
[----:B------:R-:W-:Y:S01]  /*4340*/  ISETP.GE.AND P5, PT, R0, UR25, PT ;  /* 0x0000001900007c0c */ /* 0x000fe2000bfa6270 */
[----:B------:R-:W-:Y:S01]  /*4350*/  ULEA UR6, UR24, UR37, 0x3 ;  /* 0x0000002518067291 */ /* 0x000fe2000f8e183f */
[----:B------:R-:W-:Y:S01]  /*4360*/  ISETP.GE.AND P6, PT, R4, UR25, PT ;  /* 0x0000001904007c0c */ /* 0x000fe2000bfc6270 */
[----:B------:R-:W-:Y:S01]  /*4370*/  VIADD R4, R0, 0x10 ;  /* 0x0000001000047836 */ /* 0x000fe20000000000 */
[----:B------:R-:W-:Y:S02]  /*4380*/  FSEL R26, R26, -INF , !P5 ;  /* 0xff8000001a1a7808 */ /* 0x000fe40006800000 */
[----:B------:R-:W-:Y:S02]  /*4390*/  FSEL R11, R24, -INF , !P5 ;  /* 0xff800000180b7808 */ /* 0x000fe40006800000 */
[----:B------:R-:W-:-:S02]  /*43a0*/  ISETP.GE.AND P4, PT, R4, UR25, PT ;  /* 0x0000001904007c0c */ /* 0x000fc4000bf86270 */
[C---:B------:R-:W-:Y:S02]  /*43b0*/  IADD3 R4, R0.reuse, 0x11, RZ ;  /* 0x0000001100047810 */ /* 0x040fe40007ffe0ff */
[----:B------:R-:W-:Y:S02]  /*43c0*/  IADD3 R10, R0, 0x9, RZ ;  /* 0x00000009000a7810 */ /* 0x000fe40007ffe0ff */
[----:B------:R-:W-:Y:S02]  /*43d0*/  ISETP.GE.AND P5, PT, R4, UR25, PT ;  /* 0x0000001904007c0c */ /* 0x000fe4000bfa6270 */
[----:B------:R-:W-:Y:S01]  /*43e0*/  ISETP.GE.AND P3, PT, R6, UR25, PT ;  /* 0x0000001906007c0c */ /* 0x000fe2000bf66270 */
[----:B------:R-:W-:Y:S01]  /*43f0*/  VIADD R6, R0, 0x18 ;  /* 0x0000001800067836 */ /* 0x000fe20000000000 */
[----:B------:R-:W-:Y:S02]  /*4400*/  FSEL R27, R27, -INF , !P6 ;  /* 0xff8000001b1b7808 */ /* 0x000fe40007000000 */
[----:B------:R-:W-:-:S02]  /*4410*/  FMNMX R4, R26, R9, !PT ;  /* 0x000000091a047209 */ /* 0x000fc40007800000 */
[----:B------:R-:W-:Y:S01]  /*4420*/  ISETP.GE.AND P2, PT, R10, UR25, PT ;  /* 0x000000190a007c0c */ /* 0x000fe2000bf46270 */
[----:B------:R-:W-:Y:S01]  /*4430*/  VIADD R10, R0, 0x28 ;  /* 0x00000028000a7836 */ /* 0x000fe20000000000 */
[----:B------:R-:W-:Y:S02]  /*4440*/  FSEL R30, R30, -INF , !P3 ;  /* 0xff8000001e1e7808 */ /* 0x000fe40005800000 */
[----:B------:R-:W-:Y:S02]  /*4450*/  FMNMX R13, R27, R4, !PT ;  /* 0x000000041b0d7209 */ /* 0x000fe40007800000 */
[----:B------:R-:W-:Y:S02]  /*4460*/  FSEL R25, R25, -INF , !P6 ;  /* 0xff80000019197808 */ /* 0x000fe40007000000 */
[----:B------:R-:W-:Y:S02]  /*4470*/  FSEL R31, R31, -INF , !P2 ;  /* 0xff8000001f1f7808 */ /* 0x000fe40005000000 */
[----:B------:R-:W-:-:S02]  /*4480*/  FMNMX R4, R30, R13, !PT ;  /* 0x0000000d1e047209 */ /* 0x000fc40007800000 */
[----:B------:R-:W-:Y:S02]  /*4490*/  ISETP.GE.AND P6, PT, R6, UR25, PT ;  /* 0x0000001906007c0c */ /* 0x000fe4000bfc6270 */
[----:B------:R-:W-:Y:S02]  /*44a0*/  IADD3 R6, R0, 0x19, RZ ;  /* 0x0000001900067810 */ /* 0x000fe40007ffe0ff */
[----:B------:R-:W-:Y:S02]  /*44b0*/  FSEL R34, R34, -INF , !P4 ;  /* 0xff80000022227808 */ /* 0x000fe40006000000 */
[----:B------:R-:W-:Y:S02]  /*44c0*/  FMNMX R13, R31, R4, !PT ;  /* 0x000000041f0d7209 */ /* 0x000fe40007800000 */
[----:B------:R-:W-:Y:S02]  /*44d0*/  FSEL R28, R28, -INF , !P3 ;  /* 0xff8000001c1c7808 */ /* 0x000fe40005800000 */
[----:B------:R-:W-:Y:S01]  /*44e0*/  ISETP.GE.AND P3, PT, R6, UR25, PT ;  /* 0x0000001906007c0c */ /* 0x000fe2000bf66270 */
[----:B------:R-:W-:Y:S01]  /*44f0*/  VIADD R6, R0, 0x20 ;  /* 0x0000002000067836 */ /* 0x000fe20000000000 */
[----:B------:R-:W-:-:S02]  /*4500*/  FSEL R35, R35, -INF , !P5 ;  /* 0xff80000023237808 */ /* 0x000fc40006800000 */
[----:B------:R-:W-:Y:S02]  /*4510*/  FMNMX R4, R34, R13, !PT ;  /* 0x0000000d22047209 */ /* 0x000fe40007800000 */
[----:B------:R-:W-:Y:S02]  /*4520*/  FSEL R29, R29, -INF , !P2 ;  /* 0xff8000001d1d7808 */ /* 0x000fe40005000000 */
[----:B------:R-:W-:Y:S02]  /*4530*/  ISETP.GE.AND P2, PT, R6, UR25, PT ;  /* 0x0000001906007c0c */ /* 0x000fe4000bf46270 */
[----:B------:R-:W-:Y:S02]  /*4540*/  FSEL R38, R38, -INF , !P6 ;  /* 0xff80000026267808 */ /* 0x000fe40007000000 */
[----:B------:R-:W-:Y:S02]  /*4550*/  FMNMX R13, R35, R4, !PT ;  /* 0x00000004230d7209 */ /* 0x000fe40007800000 */
[----:B------:R-:W-:-:S02]  /*4560*/  IADD3 R6, R0, 0x21, RZ ;  /* 0x0000002100067810 */ /* 0x000fc40007ffe0ff */
[----:B------:R-:W-:Y:S02]  /*4570*/  FSEL R33, R33, -INF , !P5 ;  /* 0xff80000021217808 */ /* 0x000fe40006800000 */
[----:B------:R-:W-:Y:S02]  /*4580*/  FSEL R39, R39, -INF , !P3 ;  /* 0xff80000027277808 */ /* 0x000fe40005800000 */
[----:B------:R-:W-:Y:S02]  /*4590*/  FMNMX R4, R38, R13, !PT ;  /* 0x0000000d26047209 */ /* 0x000fe40007800000 */
[----:B------:R-:W-:Y:S02]  /*45a0*/  ISETP.GE.AND P5, PT, R6, UR25, PT ;  /* 0x0000001906007c0c */ /* 0x000fe4000bfa6270 */
[----:B------:R-:W-:Y:S02]  /*45b0*/  IADD3 R6, R0, 0x29, RZ ;  /* 0x0000002900067810 */ /* 0x000fe40007ffe0ff */
[----:B------:R-:W-:-:S02]  /*45c0*/  FSEL R42, R42, -INF , !P2 ;  /* 0xff8000002a2a7808 */ /* 0x000fc40005000000 */
[----:B------:R-:W-:Y:S02]  /*45d0*/  FMNMX R13, R39, R4, !PT ;  /* 0x00000004270d7209 */ /* 0x000fe40007800000 */
[----:B------:R-:W-:Y:S02]  /*45e0*/  FSEL R36, R36, -INF , !P6 ;  /* 0xff80000024247808 */ /* 0x000fe40007000000 */
[----:B------:R-:W-:Y:S01]  /*45f0*/  ISETP.GE.AND P6, PT, R6, UR25, PT ;  /* 0x0000001906007c0c */ /* 0x000fe2000bfc6270 */
[----:B------:R-:W-:Y:S01]  /*4600*/  VIADD R6, R0, 0x30 ;  /* 0x0000003000067836 */ /* 0x000fe20000000000 */
[----:B------:R-:W-:Y:S02]  /*4610*/  FSEL R32, R32, -INF , !P4 ;  /* 0xff80000020207808 */ /* 0x000fe40006000000 */
[----:B------:R-:W-:Y:S02]  /*4620*/  ISETP.GE.AND P4, PT, R10, UR25, PT ;  /* 0x000000190a007c0c */ /* 0x000fe4000bf86270 */
        /* <DEDUP_REMOVED lines=10> */
[----:B------:R-:W-:Y:S01]  /*46d0*/  ISETP.GE.AND P2, PT, R6, UR25, PT ;  /* 0x0000001906007c0c */ /* 0x000fe2000bf46270 */
[----:B------:R-:W-:Y:S01]  /*46e0*/  VIADD R6, R0, 0x38 ;  /* 0x0000003800067836 */ /* 0x000fe20000000000 */
[----:B------:R-:W-:Y:S02]  /*46f0*/  FSEL R50, R50, -INF , !P3 ;  /* 0xff80000032327808 */ /* 0x000fe40005800000 */
[----:B------:R-:W-:-:S02]  /*4700*/  FMNMX R13, R47, R4, !PT ;  /* 0x000000042f0d7209 */ /* 0x000fc40007800000 */
[----:B------:R-:W-:Y:S02]  /*4710*/  FSEL R41, R41, -INF , !P5 ;  /* 0xff80000029297808 */ /* 0x000fe40006800000 */
[----:B------:R-:W-:Y:S02]  /*4720*/  ISETP.GE.AND P5, PT, R6, UR25, PT ;  /* 0x0000001906007c0c */ /* 0x000fe4000bfa6270 */
[----:B------:R-:W-:Y:S02]  /*4730*/  IADD3 R6, R0, 0x39, RZ ;  /* 0x0000003900067810 */ /* 0x000fe40007ffe0ff */
[----:B------:R-:W-:Y:S02]  /*4740*/  FSEL R51, R51, -INF , !P2 ;  /* 0xff80000033337808 */ /* 0x000fe40005000000 */
[----:B------:R-:W-:Y:S02]  /*4750*/  FMNMX R4, R50, R13, !PT ;  /* 0x0000000d32047209 */ /* 0x000fe40007800000 */
[----:B------:R-:W-:-:S02]  /*4760*/  FSEL R44, R44, -INF , !P4 ;  /* 0xff8000002c2c7808 */ /* 0x000fc40006000000 */
[----:B------:R-:W-:Y:S02]  /*4770*/  ISETP.GE.AND P4, PT, R6, UR25, PT ;  /* 0x0000001906007c0c */ /* 0x000fe4000bf86270 */
[----:B------:R-:W-:Y:S02]  /*4780*/  FSEL R54, R54, -INF , !P5 ;  /* 0xff80000036367808 */ /* 0x000fe40006800000 */
[----:B------:R-:W-:Y:S02]  /*4790*/  FMNMX R13, R51, R4, !PT ;  /* 0x00000004330d7209 */ /* 0x000fe40007800000 */
[----:B------:R-:W-:Y:S02]  /*47a0*/  FSEL R55, R55, -INF , !P4 ;  /* 0xff80000037377808 */ /* 0x000fe40006000000 */
[----:B------:R-:W-:Y:S02]  /*47b0*/  FMNMX R4, R54, R13, !PT ;  /* 0x0000000d36047209 */ /* 0x000fe40007800000 */
[----:B------:R-:W-:-:S02]  /*47c0*/  P2R R15, PR, RZ, 0x2 ;  /* 0x00000002ff0f7803 */ /* 0x000fc40000000000 */
[----:B------:R-:W-:Y:S02]  /*47d0*/  FMNMX R10, R55, R4, !PT ;  /* 0x00000004370a7209 */ /* 0x000fe40007800000 */
[----:B------:R-:W-:Y:S02]  /*47e0*/  FMNMX R4, R11, R8, !PT ;  /* 0x000000080b047209 */ /* 0x000fe40007800000 */
[----:B------:R-:W-:Y:S01]  /*47f0*/  FSEL R45, R45, -INF , !P6 ;  /* 0xff8000002d2d7808 */ /* 0x000fe20007000000 */
[----:B------:R-:W1:Y:S01]  /*4800*/  SHFL.BFLY PT, R13, R10, 0x1, 0x1f ;  /* 0x0c201f000a0d7f89 */ /* 0x000e6200000e0000 */
[----:B------:R-:W-:Y:S02]  /*4810*/  FSEL R48, R48, -INF , !P3 ;  /* 0xff80000030307808 */ /* 0x000fe40005800000 */
[----:B------:R-:W-:Y:S02]  /*4820*/  FSEL R49, R49, -INF , !P2 ;  /* 0xff80000031317808 */ /* 0x000fe40005000000 */
[----:B------:R-:W-:-:S02]  /*4830*/  FSEL R52, R52, -INF , !P5 ;  /* 0xff80000034347808 */ /* 0x000fc40006800000 */
[----:B------:R-:W-:Y:S02]  /*4840*/  FSEL R53, R53, -INF , !P4 ;  /* 0xff80000035357808 */ /* 0x000fe40006000000 */
[----:B-1----:R-:W-:-:S05]  /*4850*/  FMNMX R12, R10, R13, !PT ;  /* 0x0000000d0a0c7209 */ /* 0x002fca0007800000 */
[----:B------:R-:W1:Y:S02]  /*4860*/  SHFL.BFLY PT, R13, R12, 0x2, 0x1f ;  /* 0x0c401f000c0d7f89 */ /* 0x000e6400000e0000 */
[----:B-1----:R-:W-:Y:S02]  /*4870*/  FMNMX R6, R12, R13, !PT ;  /* 0x0000000d0c067209 */ /* 0x002fe40007800000 */
[----:B------:R-:W-:Y:S02]  /*4880*/  FMNMX R13, R25, R4, !PT ;  /* 0x00000004190d7209 */ /* 0x000fe40007800000 */
[----:B------:R-:W-:Y:S02]  /*4890*/  FSETP.NEU.AND P1, PT, R6, -INF , PT ;  /* 0xff8000000600780b */ /* 0x000fe40003f2d000 */
[----:B------:R-:W-:Y:S02]  /*48a0*/  FMNMX R4, R28, R13, !PT ;  /* 0x0000000d1c047209 */ /* 0x000fe40007800000 */
[----:B------:R-:W-:-:S02]  /*48b0*/  FSEL R14, R6, RZ, P1 ;  /* 0x000000ff060e7208 */ /* 0x000fc40000800000 */
[----:B------:R-:W-:Y:S02]  /*48c0*/  FMNMX R13, R29, R4, !PT ;  /* 0x000000041d0d7209 */ /* 0x000fe40007800000 */
[----:B------:R-:W-:Y:S01]  /*48d0*/  ISETP.NE.AND P1, PT, R15, RZ, PT ;  /* 0x000000ff0f00720c */ /* 0x000fe20003f25270 */
[----:B------:R-:W-:Y:S01]  /*48e0*/  FMUL R10, R14, UR26 ;  /* 0x0000001a0e0a7c20 */ /* 0x000fe20008400000 */
[----:B------:R-:W-:Y:S01]  /*48f0*/  FMNMX R4, R32, R13, !PT ;  /* 0x0000000d20047209 */ /* 0x000fe20007800000 */
[----:B------:R-:W-:Y:S02]  /*4900*/  FADD R14, -R14, R9 ;  /* 0x000000090e0e7221 */ /* 0x000fe40000000100 */
        /* <DEDUP_REMOVED lines=18> */
[----:B------:R-:W-:Y:S01]  /*4a30*/  FFMA R21, R55, UR26, -R10 ;  /* 0x0000001a37157c23 */ /* 0x000fe2000800080a */
[----:B------:R-:W-:Y:S01]  /*4a40*/  FSETP.GEU.AND P2, PT, R30, -126, PT ;  /* 0xc2fc00001e00780b */ /* 0x000fe20003f4e000 */
[----:B------:R-:W-:Y:S01]  /*4a50*/  @!P6 FMUL R26, R26, 0.5 ;  /* 0x3f0000001a1ae820 */ /* 0x000fe20000400000 */
[----:B------:R-:W-:Y:S01]  /*4a60*/  FMNMX R4, R44, R13, !PT ;  /* 0x0000000d2c047209 */ /* 0x000fe20007800000 */
[----:B------:R-:W-:Y:S01]  /*4a70*/  FMUL R14, R14, UR26 ;  /* 0x0000001a0e0e7c20 */ /* 0x000fe20008400000 */
[----:B------:R-:W-:Y:S01]  /*4a80*/  FSETP.GEU.AND P4, PT, R34, -126, PT ;  /* 0xc2fc00002200780b */ /* 0x000fe20003f8e000 */
[----:B------:R-:W-:Y:S01]  /*4a90*/  @!P3 FMUL R27, R27, 0.5 ;  /* 0x3f0000001b1bb820 */ /* 0x000fe20000400000 */
[----:B------:R-:W-:Y:S01]  /*4aa0*/  FMNMX R13, R45, R4, !PT ;  /* 0x000000042d0d7209 */ /* 0x000fe20007800000 */
[----:B------:R-:W1:Y:S02]  /*4ab0*/  MUFU.EX2 R18, R26 ;  /* 0x0000001a00127308 */ /* 0x000e640000000800 */
[----:B------:R-:W-:Y:S01]  /*4ac0*/  @!P5 FMUL R12, R12, 0.5 ;  /* 0x3f0000000c0cd820 */ /* 0x000fe20000400000 */
[----:B------:R-:W-:-:S03]  /*4ad0*/  FMNMX R4, R48, R13, !PT ;  /* 0x0000000d30047209 */ /* 0x000fc60007800000 */
[----:B------:R-:W-:Y:S01]  /*4ae0*/  @!P2 FMUL R30, R30, 0.5 ;  /* 0x3f0000001e1ea820 */ /* 0x000fe20000400000 */
[----:B------:R-:W-:Y:S01]  /*4af0*/  FMNMX R13, R49, R4, !PT ;  /* 0x00000004310d7209 */ /* 0x000fe20007800000 */
[----:B------:R-:W2:Y:S02]  /*4b00*/  MUFU.EX2 R31, R27 ;  /* 0x0000001b001f7308 */ /* 0x000ea40000000800 */
[----:B------:R-:W-:Y:S01]  /*4b10*/  @!P4 FMUL R34, R34, 0.5 ;  /* 0x3f0000002222c820 */ /* 0x000fe20000400000 */
[----:B------:R-:W-:-:S04]  /*4b20*/  FMNMX R4, R52, R13, !PT ;  /* 0x0000000d34047209 */ /* 0x000fc80007800000 */
[----:B------:R-:W-:Y:S01]  /*4b30*/  FMNMX R4, R53, R4, !PT ;  /* 0x0000000435047209 */ /* 0x000fe20007800000 */
[----:B------:R3:W4:Y:S01]  /*4b40*/  MUFU.EX2 R35, R12 ;  /* 0x0000000c00237308 */ /* 0x0007220000000800 */
[----:B-1----:R-:W-:Y:S01]  /*4b50*/  @!P6 FMUL R18, R18, R18 ;  /* 0x000000121212e220 */ /* 0x002fe20000400000 */
[----:B------:R-:W-:Y:S02]  /*4b60*/  FSETP.GEU.AND P6, PT, R15, -126, PT ;  /* 0xc2fc00000f00780b */ /* 0x000fe40003fce000 */
[----:B------:R-:W1:Y:S04]  /*4b70*/  SHFL.BFLY PT, R13, R4, 0x1, 0x1f ;  /* 0x0c201f00040d7f89 */ /* 0x000e6800000e0000 */
[----:B------:R-:W5:Y:S01]  /*4b80*/  MUFU.EX2 R20, R30 ;  /* 0x0000001e00147308 */ /* 0x000f620000000800 */
[----:B--2---:R-:W-:Y:S01]  /*4b90*/  @!P3 FMUL R31, R31, R31 ;  /* 0x0000001f1f1fb220 */ /* 0x004fe20000400000 */
[----:B------:R-:W-:Y:S01]  /*4ba0*/  FSETP.GEU.AND P3, PT, R38, -126, PT ;  /* 0xc2fc00002600780b */ /* 0x000fe20003f6e000 */
[----:B---3--:R-:W-:-:S04]  /*4bb0*/  FFMA R12, R43, UR26, -R10 ;  /* 0x0000001a2b0c7c23 */ /* 0x008fc8000800080a */
[----:B------:R-:W-:Y:S01]  /*4bc0*/  @!P6 FMUL R15, R15, 0.5 ;  /* 0x3f0000000f0fe820 */ /* 0x000fe20000400000 */
[----:B------:R-:W2:Y:S01]  /*4bd0*/  MUFU.EX2 R22, R34 ;  /* 0x0000002200167308 */ /* 0x000ea20000000800 */
[----:B----4-:R-:W-:Y:S01]  /*4be0*/  @!P5 FMUL R35, R35, R35 ;  /* 0x000000232323d220 */ /* 0x010fe20000400000 */
[----:B------:R-:W-:-:S05]  /*4bf0*/  FSETP.GEU.AND P5, PT, R17, -126, PT ;  /* 0xc2fc00001100780b */ /* 0x000fca0003fae000 */
[----:B------:R-:W-:Y:S01]  /*4c00*/  @!P3 FMUL R38, R38, 0.5 ;  /* 0x3f0000002626b820 */ /* 0x000fe20000400000 */
[----:B------:R3:W4:Y:S01]  /*4c10*/  MUFU.EX2 R39, R15 ;  /* 0x0000000f00277308 */ /* 0x0007220000000800 */
[----:B-----5:R-:W-:Y:S01]  /*4c20*/  @!P2 FMUL R20, R20, R20 ;  /* 0x000000141414a220 */ /* 0x020fe20000400000 */
[----:B------:R-:W-:Y:S02]  /*4c30*/  FSETP.GEU.AND P2, PT, R16, -126, PT ;  /* 0xc2fc00001000780b */ /* 0x000fe40003f4e000 */
[----:B-1----:R-:W-:-:S03]  /*4c40*/  FMNMX R4, R4, R13, !PT ;  /* 0x0000000d04047209 */ /* 0x002fc60007800000 */
[----:B------:R-:W-:Y:S01]  /*4c50*/  @!P5 FMUL R17, R17, 0.5 ;  /* 0x3f0000001111d820 */ /* 0x000fe20000400000 */
[----:B------:R-:W1:Y:S01]  /*4c60*/  MUFU.EX2 R42, R38 ;  /* 0x00000026002a7308 */ /* 0x000e620000000800 */
[----:B--2---:R-:W-:Y:S01]  /*4c70*/  @!P4 FMUL R22, R22, R22 ;  /* 0x000000161616c220 */ /* 0x004fe20000400000 */
[----:B------:R-:W-:Y:S01]  /*4c80*/  FSETP.GEU.AND P4, PT, R12, -126, PT ;  /* 0xc2fc00000c00780b */ /* 0x000fe20003f8e000 */
[----:B------:R-:W2:Y:S01]  /*4c90*/  SHFL.BFLY PT, R13, R4, 0x2, 0x1f ;  /* 0x0c401f00040d7f89 */ /* 0x000ea200000e0000 */
[----:B---3--:R-:W-:-:S03]  /*4ca0*/  FFMA R15, R46, UR26, -R10 ;  /* 0x0000001a2e0f7c23 */ /* 0x008fc6000800080a */
[----:B------:R-:W-:Y:S01]  /*4cb0*/  @!P2 FMUL R16, R16, 0.5 ;  /* 0x3f0000001010a820 */ /* 0x000fe20000400000 */
[----:B------:R3:W5:Y:S01]  /*4cc0*/  MUFU.EX2 R89, R17 ;  /* 0x0000001100597308 */ /* 0x0007620000000800 */
[----:B----4-:R-:W-:Y:S01]  /*4cd0*/  @!P6 FMUL R39, R39, R39 ;  /* 0x000000272727e220 */ /* 0x010fe20000400000 */
[----:B------:R-:W-:-:S05]  /*4ce0*/  FSETP.GEU.AND P6, PT, R15, -126, PT ;  /* 0xc2fc00000f00780b */ /* 0x000fca0003fce000 */
[----:B------:R-:W-:Y:S01]  /*4cf0*/  @!P4 FMUL R12, R12, 0.5 ;  /* 0x3f0000000c0cc820 */ /* 0x000fe20000400000 */
[----:B------:R4:W2:Y:S01]  /*4d00*/  MUFU.EX2 R43, R16 ;  /* 0x00000010002b7308 */ /* 0x0008a20000000800 */
[----:B-1----:R-:W-:Y:S01]  /*4d10*/  @!P3 FMUL R42, R42, R42 ;  /* 0x0000002a2a2ab220 */ /* 0x002fe20000400000 */
[----:B------:R-:W-:Y:S01]  /*4d20*/  FSETP.GEU.AND P3, PT, R19, -126, PT ;  /* 0xc2fc00001300780b */ /* 0x000fe20003f6e000 */
[----:B---3--:R-:W-:-:S04]  /*4d30*/  FFMA R17, R51, UR26, -R10 ;  /* 0x0000001a33117c23 */ /* 0x008fc8000800080a */
[----:B------:R-:W-:Y:S01]  /*4d40*/  @!P6 FMUL R15, R15, 0.5 ;  /* 0x3f0000000f0fe820 */ /* 0x000fe20000400000 */
[----:B------:R1:W3:Y:S01]  /*4d50*/  MUFU.EX2 R46, R12 ;  /* 0x0000000c002e7308 */ /* 0x0002e20000000800 */
[--C-:B----4-:R-:W-:Y:S01]  /*4d60*/  FFMA R16, R50, UR26, -R10.reuse ;  /* 0x0000001a32107c23 */ /* 0x110fe2000800080a */
[----:B-----5:R-:W-:Y:S01]  /*4d70*/  @!P5 FMUL R89, R89, R89 ;  /* 0x000000595959d220 */ /* 0x020fe20000400000 */
[----:B--2---:R-:W-:Y:S02]  /*4d80*/  FMNMX R4, R4, R13, !PT ;  /* 0x0000000d04047209 */ /* 0x004fe40007800000 */
[----:B------:R-:W-:Y:S02]  /*4d90*/  FSETP.GEU.AND P5, PT, R17, -126, PT ;  /* 0xc2fc00001100780b */ /* 0x000fe40003fae000 */
[----:B------:R-:W-:Y:S01]  /*4da0*/  @!P3 FMUL R19, R19, 0.5 ;  /* 0x3f0000001313b820 */ /* 0x000fe20000400000 */
[----:B------:R-:W2:Y:S01]  /*4db0*/  MUFU.EX2 R47, R15 ;  /* 0x0000000f002f7308 */ /* 0x000ea20000000800 */
[----:B------:R-:W-:Y:S01]  /*4dc0*/  @!P2 FMUL R43, R43, R43 ;  /* 0x0000002b2b2ba220 */ /* 0x000fe20000400000 */
[----:B------:R-:W-:Y:S01]  /*4dd0*/  FSETP.GEU.AND P2, PT, R16, -126, PT ;  /* 0xc2fc00001000780b */ /* 0x000fe20003f4e000 */
[----:B-1----:R-:W-:-:S05]  /*4de0*/  FFMA R12, R54, UR26, -R10 ;  /* 0x0000001a360c7c23 */ /* 0x002fca000800080a */
[----:B------:R-:W1:Y:S01]  /*4df0*/  MUFU.EX2 R50, R19 ;  /* 0x0000001300327308 */ /* 0x000e620000000800 */
[----:B---3--:R-:W-:Y:S01]  /*4e00*/  @!P4 FMUL R46, R46, R46 ;  /* 0x0000002e2e2ec220 */ /* 0x008fe20000400000 */
[----:B------:R-:W-:Y:S01]  /*4e10*/  FSETP.NEU.AND P4, PT, R4, -INF , PT ;  /* 0xff8000000400780b */ /* 0x000fe20003f8d000 */
[----:B------:R-:W-:-:S03]  /*4e20*/  @!P5 FMUL R17, R17, 0.5 ;  /* 0x3f0000001111d820 */ /* 0x000fc60000400000 */
[----:B------:R-:W-:Y:S01]  /*4e30*/  FSEL R13, R4, RZ, P4 ;  /* 0x000000ff040d7208 */ /* 0x000fe20002000000 */
[----:B------:R-:W-:Y:S01]  /*4e40*/  @!P2 FMUL R16, R16, 0.5 ;  /* 0x3f0000001010a820 */ /* 0x000fe20000400000 */
[----:B------:R-:W3:Y:S01]  /*4e50*/  MUFU.EX2 R54, R17 ;  /* 0x0000001100367308 */ /* 0x000ee20000000800 */
[----:B--2---:R-:W-:Y:S01]  /*4e60*/  @!P6 FMUL R47, R47, R47 ;  /* 0x0000002f2f2fe220 */ /* 0x004fe20000400000 */
[----:B------:R-:W-:Y:S01]  /*4e70*/  FSETP.GEU.AND P6, PT, R21, -126, PT ;  /* 0xc2fc00001500780b */ /* 0x000fe20003fce000 */
[C---:B------:R-:W-:Y:S01]  /*4e80*/  FMUL R10, R13.reuse, UR26 ;  /* 0x0000001a0d0a7c20 */ /* 0x040fe20008400000 */
[----:B------:R-:W-:Y:S01]  /*4e90*/  FSETP.GEU.AND P4, PT, R12, -126, PT ;  /* 0xc2fc00000c00780b */ /* 0x000fe20003f8e000 */
[----:B------:R-:W-:Y:S01]  /*4ea0*/  FADD R13, -R13, R8 ;  /* 0x000000080d0d7221 */ /* 0x000fe20000000100 */
[----:B------:R-:W-:Y:S01]  /*4eb0*/  FADD R8, R18, R89 ;  /* 0x0000005912087221 */ /* 0x000fe20000000000 */
[--C-:B------:R-:W-:Y:S01]  /*4ec0*/  FFMA R11, R11, UR26, -R10.reuse ;  /* 0x0000001a0b0b7c23 */ /* 0x100fe2000800080a */
[----:B------:R-:W2:Y:S01]  /*4ed0*/  MUFU.EX2 R51, R16 ;  /* 0x0000001000337308 */ /* 0x000ea20000000800 */
[----:B-1----:R-:W-:Y:S01]  /*4ee0*/  @!P3 FMUL R50, R50, R50 ;  /* 0x000000323232b220 */ /* 0x002fe20000400000 */
[--C-:B------:R-:W-:Y:S01]  /*4ef0*/  FFMA R28, R28, UR26, -R10.reuse ;  /* 0x0000001a1c1c7c23 */ /* 0x100fe2000800080a */
[--C-:B------:R-:W-:Y:S01]  /*4f00*/  FFMA R25, R25, UR26, -R10.reuse ;  /* 0x0000001a19197c23 */ /* 0x100fe2000800080a */
[----:B------:R-:W-:Y:S01]  /*4f10*/  FSETP.GEU.AND P3, PT, R11, -126, PT ;  /* 0xc2fc00000b00780b */ /* 0x000fe20003f6e000 */
[--C-:B------:R-:W-:Y:S01]  /*4f20*/  FFMA R32, R32, UR26, -R10.reuse ;  /* 0x0000001a20207c23 */ /* 0x100fe2000800080a */
[--C-:B------:R-:W-:Y:S01]  /*4f30*/  FFMA R33, R33, UR26, -R10.reuse ;  /* 0x0000001a21217c23 */ /* 0x100fe2000800080a */
[----:B------:R-:W-:Y:S01]  /*4f40*/  @!P6 FMUL R21, R21, 0.5 ;  /* 0x3f0000001515e820 */ /* 0x000fe20000400000 */
[--C-:B------:R-:W-:Y:S01]  /*4f50*/  FFMA R29, R29, UR26, -R10.reuse ;  /* 0x0000001a1d1d7c23 */ /* 0x100fe2000800080a */
[----:B---3--:R-:W-:Y:S01]  /*4f60*/  @!P5 FMUL R54, R54, R54 ;  /* 0x000000363636d220 */ /* 0x008fe20000400000 */
[----:B------:R-:W-:Y:S01]  /*4f70*/  FSETP.GEU.AND P5, PT, R28, -126, PT ;  /* 0xc2fc00001c00780b */ /* 0x000fe20003fae000 */
[----:B------:R-:W-:Y:S01]  /*4f80*/  @!P4 FMUL R12, R12, 0.5 ;  /* 0x3f0000000c0cc820 */ /* 0x000fe20000400000 */
[----:B------:R-:W1:Y:S01]  /*4f90*/  MUFU.EX2 R88, R21 ;  /* 0x0000001500587308 */ /* 0x000e620000000800 */
[--C-:B------:R-:W-:Y:S01]  /*4fa0*/  FFMA R37, R37, UR26, -R10.reuse ;  /* 0x0000001a25257c23 */ /* 0x100fe2000800080a */
[--C-:B------:R-:W-:Y:S01]  /*4fb0*/  FFMA R36, R36, UR26, -R10.reuse ;  /* 0x0000001a24247c23 */ /* 0x100fe2000800080a */
[--C-:B------:R-:W-:Y:S01]  /*4fc0*/  FFMA R40, R40, UR26, -R10.reuse ;  /* 0x0000001a28287c23 */ /* 0x100fe2000800080a */
[--C-:B------:R-:W-:Y:S01]  /*4fd0*/  FFMA R41, R41, UR26, -R10.reuse ;  /* 0x0000001a29297c23 */ /* 0x100fe2000800080a */
[----:B------:R-:W-:Y:S01]  /*4fe0*/  @!P3 FMUL R11, R11, 0.5 ;  /* 0x3f0000000b0bb820 */ /* 0x000fe20000400000 */
[----:B--2---:R-:W-:Y:S01]  /*4ff0*/  @!P2 FMUL R51, R51, R51 ;  /* 0x000000333333a220 */ /* 0x004fe20000400000 */
[----:B------:R-:W-:Y:S01]  /*5000*/  FSETP.GEU.AND P2, PT, R25, -126, PT ;  /* 0xc2fc00001900780b */ /* 0x000fe20003f4e000 */
[----:B------:R-:W2:Y:S01]  /*5010*/  MUFU.EX2 R55, R12 ;  /* 0x0000000c00377308 */ /* 0x000ea20000000800 */
[--C-:B------:R-:W-:Y:S01]  /*5020*/  FFMA R44, R44, UR26, -R10.reuse ;  /* 0x0000001a2c2c7c23 */ /* 0x100fe2000800080a */
[--C-:B------:R-:W-:Y:S01]  /*5030*/  FFMA R45, R45, UR26, -R10.reuse ;  /* 0x0000001a2d2d7c23 */ /* 0x100fe2000800080a */
[----:B------:R-:W-:Y:S01]  /*5040*/  @!P5 FMUL R28, R28, 0.5 ;  /* 0x3f0000001c1cd820 */ /* 0x000fe20000400000 */
[--C-:B------:R-:W-:Y:S01]  /*5050*/  FFMA R48, R48, UR26, -R10.reuse ;  /* 0x0000001a30307c23 */ /* 0x100fe2000800080a */
[--C-:B------:R-:W-:Y:S01]  /*5060*/  FFMA R49, R49, UR26, -R10.reuse ;  /* 0x0000001a31317c23 */ /* 0x100fe2000800080a */
[--C-:B------:R-:W-:Y:S01]  /*5070*/  FFMA R52, R52, UR26, -R10.reuse ;  /* 0x0000001a34347c23 */ /* 0x100fe2000800080a */
[----:B------:R-:W-:Y:S01]  /*5080*/  FFMA R10, R53, UR26, -R10 ;  /* 0x0000001a350a7c23 */ /* 0x000fe2000800080a */
[----:B------:R-:W3:Y:S01]  /*5090*/  MUFU.EX2 R24, R11 ;  /* 0x0000000b00187308 */ /* 0x000ee20000000800 */
[----:B-1----:R-:W-:Y:S01]  /*50a0*/  @!P6 FMUL R88, R88, R88 ;  /* 0x000000585858e220 */ /* 0x002fe20000400000 */
[----:B------:R-:W-:Y:S01]  /*50b0*/  FSETP.GEU.AND P6, PT, R32, -126, PT ;  /* 0xc2fc00002000780b */ /* 0x000fe20003fce000 */
[----:B------:R-:W-:Y:S01]  /*50c0*/  FMUL R13, R13, UR26 ;  /* 0x0000001a0d0d7c20 */ /* 0x000fe20008400000 */
[----:B------:R-:W-:Y:S01]  /*50d0*/  @!P2 FMUL R25, R25, 0.5 ;  /* 0x3f0000001919a820 */ /* 0x000fe20000400000 */
[----:B------:R-:W-:Y:S01]  /*50e0*/  FADD R23, R22, R51 ;  /* 0x0000003316177221 */ /* 0x000fe20000000000 */
[----:B------:R-:W-:Y:S01]  /*50f0*/  FADD R16, R20, R47 ;  /* 0x0000002f14107221 */ /* 0x000fe20000000000 */
[----:B------:R-:W-:Y:S01]  /*5100*/  FADD R27, R43, R88 ;  /* 0x000000582b1b7221 */ /* 0x000fe20000000000 */
[----:B------:R-:W1:Y:S01]  /*5110*/  MUFU.EX2 R26, R28 ;  /* 0x0000001c001a7308 */ /* 0x000e620000000800 */
[----:B--2---:R-:W-:Y:S01]  /*5120*/  @!P4 FMUL R55, R55, R55 ;  /* 0x000000373737c220 */ /* 0x004fe20000400000 */
[----:B------:R-:W-:-:S05]  /*5130*/  FSETP.GEU.AND P4, PT, R29, -126, PT ;  /* 0xc2fc00001d00780b */ /* 0x000fca0003f8e000 */
[----:B------:R-:W-:Y:S01]  /*5140*/  @!P6 FMUL R32, R32, 0.5 ;  /* 0x3f0000002020e820 */ /* 0x000fe20000400000 */
[----:B------:R2:W4:Y:S01]  /*5150*/  MUFU.EX2 R15, R25 ;  /* 0x00000019000f7308 */ /* 0x0005220000000800 */
[----:B---3--:R-:W-:Y:S01]  /*5160*/  @!P3 FMUL R24, R24, R24 ;  /* 0x000000181818b220 */ /* 0x008fe20000400000 */
[----:B------:R-:W-:-:S05]  /*5170*/  FSETP.GEU.AND P3, PT, R33, -126, PT ;  /* 0xc2fc00002100780b */ /* 0x000fca0003f6e000 */
[----:B------:R-:W-:Y:S01]  /*5180*/  @!P4 FMUL R29, R29, 0.5 ;  /* 0x3f0000001d1dc820 */ /* 0x000fe20000400000 */
[----:B------:R-:W3:Y:S01]  /*5190*/  MUFU.EX2 R32, R32 ;  /* 0x0000002000207308 */ /* 0x000ee20000000800 */
[----:B-1----:R-:W-:Y:S01]  /*51a0*/  @!P5 FMUL R26, R26, R26 ;  /* 0x0000001a1a1ad220 */ /* 0x002fe20000400000 */
[----:B------:R-:W-:Y:S01]  /*51b0*/  FSETP.GEU.AND P5, PT, R37, -126, PT ;  /* 0xc2fc00002500780b */ /* 0x000fe20003fae000 */
[----:B--2---:R-:W-:-:S04]  /*51c0*/  FADD R25, R42, R55 ;  /* 0x000000372a197221 */ /* 0x004fc80000000000 */
[----:B------:R-:W-:Y:S01]  /*51d0*/  @!P3 FMUL R33, R33, 0.5 ;  /* 0x3f0000002121b820 */ /* 0x000fe20000400000 */
[----:B------:R-:W1:Y:S01]  /*51e0*/  MUFU.EX2 R11, R29 ;  /* 0x0000001d000b7308 */ /* 0x000e620000000800 */
[----:B----4-:R-:W-:Y:S01]  /*51f0*/  @!P2 FMUL R15, R15, R15 ;  /* 0x0000000f0f0fa220 */ /* 0x010fe20000400000 */
        /* <DEDUP_REMOVED lines=18> */
[----:B------:R3:W4:Y:S01]  /*5320*/  MUFU.EX2 R17, R40 ;  /* 0x0000002800117308 */ /* 0x0007220000000800 */
[----:B-1----:R-:W-:Y:S01]  /*5330*/  @!P2 FMUL R30, R30, R30 ;  /* 0x0000001e1e1ea220 */ /* 0x002fe20000400000 */
[----:B------:R-:W-:-:S05]  /*5340*/  FSETP.GEU.AND P2, PT, R45, -126, PT ;  /* 0xc2fc00002d00780b */ /* 0x000fca0003f4e000 */
[----:B------:R-:W-:Y:S01]  /*5350*/  @!P5 FMUL R48, R48, 0.5 ;  /* 0x3f0000003030d820 */ /* 0x000fe20000400000 */
[----:B------:R-:W1:Y:S01]  /*5360*/  MUFU.EX2 R19, R44 ;  /* 0x0000002c00137308 */ /* 0x000e620000000800 */
[----:B--2---:R-:W-:Y:S01]  /*5370*/  @!P6 FMUL R12, R12, R12 ;  /* 0x0000000c0c0ce220 */ /* 0x004fe20000400000 */
[----:B------:R-:W-:Y:S01]  /*5380*/  FSETP.GEU.AND P6, PT, R52, -126, PT ;  /* 0xc2fc00003400780b */ /* 0x000fe20003fce000 */
[----:B---3--:R-:W-:Y:S01]  /*5390*/  FADD R40, R8, R23 ;  /* 0x0000001708287221 */ /* 0x008fe20000000000 */
[----:B------:R-:W-:Y:S01]  /*53a0*/  FADD R8, R31, R46 ;  /* 0x0000002e1f087221 */ /* 0x000fe20000000000 */
[----:B------:R-:W-:Y:S02]  /*53b0*/  FADD R23, R39, R54 ;  /* 0x0000003627177221 */ /* 0x000fe40000000000 */
[----:B------:R-:W-:Y:S01]  /*53c0*/  @!P2 FMUL R45, R45, 0.5 ;  /* 0x3f0000002d2da820 */ /* 0x000fe20000400000 */
[----:B------:R-:W2:Y:S01]  /*53d0*/  MUFU.EX2 R21, R48 ;  /* 0x0000003000157308 */ /* 0x000ea20000000800 */
[----:B----4-:R-:W-:Y:S01]  /*53e0*/  @!P4 FMUL R17, R17, R17 ;  /* 0x000000111111c220 */ /* 0x010fe20000400000 */
[----:B------:R-:W-:Y:S01]  /*53f0*/  FSETP.GEU.AND P4, PT, R49, -126, PT ;  /* 0xc2fc00003100780b */ /* 0x000fe20003f8e000 */
[----:B------:R-:W-:-:S02]  /*5400*/  FADD R41, R8, R23 ;  /* 0x0000001708297221 */ /* 0x000fc40000000000 */
[----:B------:R-:W-:Y:S01]  /*5410*/  FADD R8, R24, R17 ;  /* 0x0000001118087221 */ /* 0x000fe20000000000 */
[----:B------:R-:W-:Y:S01]  /*5420*/  F2FP.F16.F32.PACK_AB R24, R15, R24 ;  /* 0x000000180f18723e */ /* 0x000fe200000000ff */
        /* <DEDUP_REMOVED lines=8> */
[----:B---3--:R-:W-:Y:S02]  /*54b0*/  FADD R45, R16, R25 ;  /* 0x00000019102d7221 */ /* 0x008fe40000000000 */
[----:B------:R-:W-:Y:S02]  /*54c0*/  FADD R23, R32, R21 ;  /* 0x0000001520177221 */ /* 0x000fe40000000000 */
[----:B------:R-:W-:Y:S01]  /*54d0*/  @!P3 FMUL R10, R10, 0.5 ;  /* 0x3f0000000a0ab820 */ /* 0x000fe20000400000 */
[----:B------:R-:W2:Y:S01]  /*54e0*/  MUFU.EX2 R36, R49 ;  /* 0x0000003100247308 */ /* 0x000ea20000000800 */
[----:B----4-:R-:W-:Y:S01]  /*54f0*/  @!P2 FMUL R34, R34, R34 ;  /* 0x000000222222a220 */ /* 0x010fe20000400000 */
[----:B------:R-:W-:Y:S01]  /*5500*/  FSETP.GEU.AND P2, PT, R14, -126, PT ;  /* 0xc2fc00000e00780b */ /* 0x000fe20003f4e000 */
[----:B------:R-:W-:Y:S01]  /*5510*/  FADD R8, R8, R23 ;  /* 0x0000001708087221 */ /* 0x000fe20000000000 */
[----:B------:R-:W-:Y:S01]  /*5520*/  FADD R40, R40, R45 ;  /* 0x0000002d28287221 */ /* 0x000fe20000000000 */
[----:B------:R-:W-:Y:S01]  /*5530*/  FADD R16, R11, R34 ;  /* 0x000000220b107221 */ /* 0x000fe20000000000 */
[----:B------:R-:W-:Y:S01]  /*5540*/  F2FP.F16.F32.PACK_AB R34, R34, R19 ;  /* 0x000000132222723e */ /* 0x000fe200000000ff */
[----:B------:R-:W-:Y:S01]  /*5550*/  @!P5 FMUL R13, R13, 0.5 ;  /* 0x3f0000000d0dd820 */ /* 0x000fe20000400000 */
[----:B------:R3:W4:Y:S01]  /*5560*/  MUFU.EX2 R38, R10 ;  /* 0x0000000a00267308 */ /* 0x0007220000000800 */
[----:B-1----:R-:W-:-:S06]  /*5570*/  @!P6 FMUL R9, R9, R9 ;  /* 0x000000090909e220 */ /* 0x002fcc0000400000 */
[----:B------:R-:W-:Y:S01]  /*5580*/  @!P2 FMUL R14, R14, 0.5 ;  /* 0x3f0000000e0ea820 */ /* 0x000fe20000400000 */
[----:B------:R-:W1:Y:S01]  /*5590*/  MUFU.EX2 R13, R13 ;  /* 0x0000000d000d7308 */ /* 0x000e620000000800 */
[----:B---3--:R-:W-:Y:S01]  /*55a0*/  FADD R10, R35, R50 ;  /* 0x00000032230a7221 */ /* 0x008fe20000000000 */
[----:B--2---:R-:W-:-:S03]  /*55b0*/  @!P4 FMUL R36, R36, R36 ;  /* 0x000000242424c220 */ /* 0x004fc60000400000 */
[----:B------:R-:W-:Y:S01]  /*55c0*/  FADD R44, R10, R27 ;  /* 0x0000001b0a2c7221 */ /* 0x000fe20000000000 */
[----:B------:R-:W-:Y:S01]  /*55d0*/  FADD R10, R15, R12 ;  /* 0x0000000c0f0a7221 */ /* 0x000fe20000000000 */
[----:B------:R-:W-:Y:S01]  /*55e0*/  FADD R25, R33, R36 ;  /* 0x0000002421197221 */ /* 0x000fe20000000000 */
[----:B------:R2:W3:Y:S01]  /*55f0*/  MUFU.EX2 R28, R14 ;  /* 0x0000000e001c7308 */ /* 0x0004e20000000800 */
[----:B----4-:R-:W-:Y:S01]  /*5600*/  @!P3 FMUL R38, R38, R38 ;  /* 0x000000262626b220 */ /* 0x010fe20000400000 */
[----:B------:R-:W-:Y:S01]  /*5610*/  FADD R27, R30, R9 ;  /* 0x000000091e1b7221 */ /* 0x000fe20000000000 */
[----:B------:R-:W-:Y:S01]  /*5620*/  FADD R10, R10, R25 ;  /* 0x000000190a0a7221 */ /* 0x000fe20000000000 */
[----:B------:R-:W-:Y:S01]  /*5630*/  FADD R41, R41, R44 ;  /* 0x0000002c29297221 */ /* 0x000fe20000000000 */
[----:B------:R-:W-:Y:S01]  /*5640*/  FADD R29, R37, R38 ;  /* 0x00000026251d7221 */ /* 0x000fe20000000000 */
[----:B------:R-:W-:Y:S02]  /*5650*/  F2FP.F16.F32.PACK_AB R25, R31, R18 ;  /* 0x000000121f19723e */ /* 0x000fe400000000ff */
[----:B------:R-:W-:Y:S01]  /*5660*/  FADD R41, R40, R41 ;  /* 0x0000002928297221 */ /* 0x000fe20000000000 */
[----:B--2---:R-:W-:Y:S01]  /*5670*/  FADD R14, R26, R19 ;  /* 0x000000131a0e7221 */ /* 0x004fe20000000000 */
[----:B------:R-:W-:Y:S01]  /*5680*/  FADD R29, R16, R29 ;  /* 0x0000001d101d7221 */ /* 0x000fe20000000000 */
[----:B-1----:R-:W-:Y:S01]  /*5690*/  @!P5 FMUL R13, R13, R13 ;  /* 0x0000000d0d0dd220 */ /* 0x002fe20000400000 */
[----:B------:R-:W-:Y:S01]  /*56a0*/  F2FP.F16.F32.PACK_AB R30, R37, R30 ;  /* 0x0000001e251e723e */ /* 0x000fe200000000ff */
[----:B------:R-:W-:Y:S01]  /*56b0*/  FADD R27, R14, R27 ;  /* 0x0000001b0e1b7221 */ /* 0x000fe20000000000 */
[----:B------:R-:W-:Y:S01]  /*56c0*/  FADD R29, R10, R29 ;  /* 0x0000001d0a1d7221 */ /* 0x000fe20000000000 */
[----:B------:R-:W-:Y:S01]  /*56d0*/  SHF.L.U32 R10, R7, 0x1f, RZ ;  /* 0x0000001f070a7819 */ /* 0x000fe200000006ff */
[----:B------:R-:W-:Y:S01]  /*56e0*/  FMUL R56, R56, R13 ;  /* 0x0000000d38387220 */ /* 0x000fe20000400000 */
[----:B------:R-:W-:Y:S01]  /*56f0*/  FADD R8, R8, R27 ;  /* 0x0000001b08087221 */ /* 0x000fe20000000000 */
[----:B---3--:R-:W-:Y:S01]  /*5700*/  @!P2 FMUL R28, R28, R28 ;  /* 0x0000001c1c1ca220 */ /* 0x008fe20000400000 */
[----:B------:R1:W2:Y:S01]  /*5710*/  SYNCS.PHASECHK.TRANS64.TRYWAIT P2, [UR6+0xe000], R10 ;  /* 0x00e0000aff0075a7 */ /* 0x0002a20008040146 */
[----:B------:R-:W-:Y:S01]  /*5720*/  F2FP.F16.F32.PACK_AB R27, R35, R20 ;  /* 0x00000014231b723e */ /* 0x000fe200000000ff */
[----:B------:R-:W-:Y:S01]  /*5730*/  FADD R8, R8, R29 ;  /* 0x0000001d08087221 */ /* 0x000fe20000000000 */
        /* <DEDUP_REMOVED lines=17> */
[----:B------:R-:W-:Y:S01]  /*5850*/  F2FP.F16.F32.PACK_AB R28, R33, R32 ;  /* 0x00000020211c723e */ /* 0x000fe200000000ff */
[----:B------:R-:W-:Y:S01]  /*5860*/  FFMA R2, R13, R2, R8 ;  /* 0x000000020d027223 */ /* 0x000fe20000000008 */
[----:B------:R-:W-:Y:S01]  /*5870*/  F2FP.F16.F32.PACK_AB R29, R39, R22 ;  /* 0x00000016271d723e */ /* 0x000fe200000000ff */
        /* <DEDUP_REMOVED lines=18> */
[----:B------:R-:W-:Y:S02]  /*59a0*/  F2FP.F16.F32.PACK_AB R33, R46, R89 ;  /* 0x000000592e21723e */ /* 0x000fe400000000ff */
[----:B------:R-:W-:Y:S02]  /*59b0*/  F2FP.F16.F32.PACK_AB R35, R50, R47 ;  /* 0x0000002f3223723e */ /* 0x000fe400000000ff */
[----:B------:R-:W-:Y:S02]  /*59c0*/  F2FP.F16.F32.PACK_AB R36, R36, R21 ;  /* 0x000000152424723e */ /* 0x000fe400000000ff */
[----:B------:R-:W-:-:S02]  /*59d0*/  F2FP.F16.F32.PACK_AB R37, R54, R51 ;  /* 0x000000333625723e */ /* 0x000fc400000000ff */
[----:B------:R-:W-:Y:S01]  /*59e0*/  F2FP.F16.F32.PACK_AB R38, R38, R9 ;  /* 0x000000092626723e */ /* 0x000fe200000000ff */
[----:B-12---:R-:W-:Y:S06]  /*59f0*/  @!P0 BRA `(.L_x_39) ;  /* 0x0000000000048947 */ /* 0x006fec0003800000 */
[----:B------:R-:W-:Y:S01]  /*5a00*/  BPT.TRAP 0x1 ;  /* 0x000000040000795c */ /* 0x000fe20000300000 */
.L_x_39:
[----:B------:R-:W-:Y:S05]  /*5a10*/  @P2 BRA `(.L_x_40) ;  /* 0x0000000000082947 */ /* 0x000fea0003800000 */
[----:B------:R-:W1:Y:S02]  /*5a20*/  SYNCS.PHASECHK.TRANS64.TRYWAIT P2, [UR6+0xe000], R10 ;  /* 0x00e0000aff0075a7 */ /* 0x000e640008040146 */
[----:B-1----:R-:W-:Y:S05]  /*5a30*/  @!P2 BRA `(.L_x_41) ;  /* 0x000000280084a947 */ /* 0x002fea0003800000 */
.L_x_40:
        /* <DEDUP_REMOVED lines=23> */
.L_x_42:
[----:B------:R-:W-:-:S04]  /*5bb0*/  ULEA UR6, UR21, UR37, 0x3 ;  /* 0x0000002515067291 */ /* 0x000fc8000f8e183f */
[----:B------:R-:W-:-:S04]  /*5bc0*/  UIADD3 UR6, UR6, 0xe028, URZ ;  /* 0x0000e02806067890 */ /* 0x000fc8000fffe03f */
[----:B------:R-:W-:-:S09]  /*5bd0*/  UPRMT UR6, URZ, 0x654, UR6 ;  /* 0x000006543f067896 */ /* 0x000fd20008000006 */
[----:B------:R-:W-:Y:S01]  /*5be0*/  SYNCS.ARRIVE.TRANS64.RED.A1T0 RZ, [UR6], RZ ;  /* 0x000000ffffff79a7 */ /* 0x000fe20008100406 */
[----:B------:R-:W-:Y:S05]  /*5bf0*/  @P1 BRA `(.L_x_43) ;  /* 0x0000000000041947 */ /* 0x000fea0003800000 */
[----:B------:R-:W-:Y:S01]  /*5c00*/  BPT.TRAP 0x1 ;  /* 0x000000040000795c */ /* 0x000fe20000300000 */
.L_x_43:
[----:B------:R-:W-:-:S04]  /*5c10*/  UIADD3 UR21, UR21, 0x1, URZ ;  /* 0x0000000115157890 */ /* 0x000fc8000fffe03f */
[----:B------:R-:W-:-:S04]  /*5c20*/  UISETP.NE.AND UP0, UPT, UR21, 0x5, UPT ;  /* 0x000000051500788c */ /* 0x000fc8000bf05270 */
[----:B------:R-:W-:Y:S01]  /*5c30*/  USEL UR21, UR21, URZ, UP0 ;  /* 0x0000003f15157287 */ /* 0x000fe20008000000 */
[----:B------:R-:W-:Y:S11]  /*5c40*/  @!P0 BRA `(.L_x_44) ;  /* 0x0000000000048947 */ /* 0x000ff60003800000 */
[----:B------:R-:W-:Y:S01]  /*5c50*/  BPT.TRAP 0x1 ;  /* 0x000000040000795c */ /* 0x000fe20000300000 */
.L_x_44:
[----:B------:R-:W-:-:S04]  /*5c60*/  ULEA UR6, UR21, UR37, 0x3 ;  /* 0x0000002515067291 */ /* 0x000fc8000f8e183f */
[----:B------:R-:W-:-:S04]  /*5c70*/  UIADD3 UR6, UR6, 0xe028, URZ ;  /* 0x0000e02806067890 */ /* 0x000fc8000fffe03f */
[----:B------:R-:W-:-:S09]  /*5c80*/  UPRMT UR6, URZ, 0x654, UR6 ;  /* 0x000006543f067896 */ /* 0x000fd20008000006 */
[----:B------:R-:W-:Y:S01]  /*5c90*/  SYNCS.ARRIVE.TRANS64.RED.A1T0 RZ, [UR6], RZ ;  /* 0x000000ffffff79a7 */ /* 0x000fe20008100406 */
[----:B------:R-:W-:Y:S05]  /*5ca0*/  @P1 BRA `(.L_x_45) ;  /* 0x0000000000041947 */ /* 0x000fea0003800000 */
[----:B------:R-:W-:Y:S01]  /*5cb0*/  BPT.TRAP 0x1 ;  /* 0x000000040000795c */ /* 0x000fe20000300000 */
.L_x_45:
[----:B------:R-:W-:Y:S01]  /*5cc0*/  UIADD3 UR24, UR24, 0x1, URZ ;  /* 0x0000000118187890 */ /* 0x000fe2000fffe03f */
[C---:B------:R-:W-:Y:S01]  /*5cd0*/  ISETP.GT.AND P2, PT, R3.reuse, 0x1, PT ;  /* 0x000000010300780c */ /* 0x040fe20003f44270 */
[----:B------:R-:W-:Y:S01]  /*5ce0*/  UIADD3 UR21, UR21, 0x1, URZ ;  /* 0x0000000115157890 */ /* 0x000fe2000fffe03f */
[----:B------:R-:W-:Y:S01]  /*5cf0*/  VIADD R3, R3, 0xffffffff ;  /* 0xffffffff03037836 */ /* 0x000fe20000000000 */
[----:B------:R-:W-:Y:S01]  /*5d00*/  UISETP.NE.AND UP1, UPT, UR24, 0x5, UPT ;  /* 0x000000051800788c */ /* 0x000fe2000bf25270 */
[----:B------:R-:W-:Y:S01]  /*5d10*/  IADD3 R0, R0, 0x40, RZ ;  /* 0x0000004000007810 */ /* 0x000fe20007ffe0ff */
[----:B------:R-:W-:Y:S01]  /*5d20*/  UISETP.NE.AND UP0, UPT, UR21, 0x5, UPT ;  /* 0x000000051500788c */ /* 0x000fe2000bf05270 */
[----:B------:R-:W-:Y:S01]  /*5d30*/  IMAD.MOV.U32 R8, RZ, RZ, R4 ;  /* 0x000000ffff087224 */ /* 0x000fe200078e0004 */
[----:B------:R-:W-:Y:S01]  /*5d40*/  USEL UR6, URZ, 0x1, UP1 ;  /* 0x000000013f067887 */ /* 0x000fe20008800000 */
[----:B-1----:R-:W-:Y:S01]  /*5d50*/  MOV R9, R6 ;  /* 0x0000000600097202 */ /* 0x002fe20000000f00 */
[----:B------:R-:W-:-:S02]  /*5d60*/  USEL UR21, UR21, URZ, UP0 ;  /* 0x0000003f15157287 */ /* 0x000fc40008000000 */
[----:B------:R-:W-:Y:S02]  /*5d70*/  USEL UR24, UR24, URZ, UP1 ;  /* 0x0000003f18187287 */ /* 0x000fe40008800000 */
[----:B------:R-:W-:Y:S01]  /*5d80*/  LOP3.LUT R7, R7, UR6, RZ, 0x3c, !PT ;  /* 0x0000000607077c12 */ /* 0x000fe2000f8e3cff */
[----:B------:R-:W-:Y:S09]  /*5d90*/  @P2 BRA `(.L_x_46) ;  /* 0xffffffe000dc2947 */ /* 0x000ff2000383ffff */
.L_x_35:
[----:B------:R-:W1:Y:S01]  /*5da0*/  SHFL.BFLY PT, R3, R2, 0x1, 0x1f ;  /* 0x0c201f0002037f89 */ /* 0x000e6200000e0000 */
[----:B------:R-:W-:Y:S01]  /*5db0*/  BSSY B0, `(.L_x_47) ;  /* 0x0000023000007945 */ /* 0x000fe20003800000 */
[----:B------:R-:W-:Y:S01]  /*5dc0*/  IMAD.MOV.U32 R9, RZ, RZ, 0x7f800000 ;  /* 0x7f800000ff097424 */ /* 0x000fe200078e00ff */
[----:B------:R-:W-:Y:S01]  /*5dd0*/  MOV R11, 0x7f800000 ;  /* 0x7f800000000b7802 */ /* 0x000fe20000000f00 */
[----:B------:R-:W2:Y:S01]  /*5de0*/  SHFL.BFLY PT, R0, R5, 0x1, 0x1f ;  /* 0x0c201f0005007f89 */ /* 0x000ea200000e0000 */
[----:B-1----:R-:W-:Y:S01]  /*5df0*/  FADD R3, R3, R2 ;  /* 0x0000000203037221 */ /* 0x002fe20000000000 */
[----:B--2---:R-:W-:-:S04]  /*5e00*/  FADD R16, R0, R5 ;  /* 0x0000000500107221 */ /* 0x004fc80000000000 */
[----:B------:R-:W1:Y:S01]  /*5e10*/  SHFL.BFLY PT, R8, R3, 0x2, 0x1f ;  /* 0x0c401f0003087f89 */ /* 0x000e6200000e0000 */
[----:B------:R-:W-:-:S03]  /*5e20*/  IMAD.MOV.U32 R0, RZ, RZ, 0x3f800000 ;  /* 0x3f800000ff007424 */ /* 0x000fc600078e00ff */
[----:B------:R-:W2:Y:S01]  /*5e30*/  SHFL.BFLY PT, R17, R16, 0x2, 0x1f ;  /* 0x0c401f0010117f89 */ /* 0x000ea200000e0000 */
[C---:B-1----:R-:W-:Y:S01]  /*5e40*/  FSETP.NE.AND P0, PT, R3.reuse, -R8, PT ;  /* 0x800000080300720b */ /* 0x042fe20003f05000 */
[----:B------:R-:W-:Y:S01]  /*5e50*/  FADD R5, R3, R8 ;  /* 0x0000000803057221 */ /* 0x000fe20000000000 */
[----:B------:R-:W-:Y:S01]  /*5e60*/  MOV R8, 0x3f800000 ;  /* 0x3f80000000087802 */ /* 0x000fe20000000f00 */
[----:B--2---:R-:W-:-:S10]  /*5e70*/  FADD R7, R16, R17 ;  /* 0x0000001110077221 */ /* 0x004fd40000000000 */
[----:B------:R-:W-:Y:S05]  /*5e80*/  @!P0 BRA `(.L_x_48) ;  /* 0x0000000000548947 */ /* 0x000fea0003800000 */
[----:B------:R-:W-:Y:S01]  /*5e90*/  VIADD R0, R5, 0x1800000 ;  /* 0x0180000005007836 */ /* 0x000fe20000000000 */
[----:B------:R-:W-:Y:S04]  /*5ea0*/  BSSY B1, `(.L_x_49) ;  /* 0x000000c000017945 */ /* 0x000fe80003800000 */
[----:B------:R-:W-:-:S04]  /*5eb0*/  LOP3.LUT R0, R0, 0x7f800000, RZ, 0xc0, !PT ;  /* 0x7f80000000007812 */ /* 0x000fc800078ec0ff */
[----:B------:R-:W-:-:S13]  /*5ec0*/  ISETP.GT.U32.AND P0, PT, R0, 0x1ffffff, PT ;  /* 0x01ffffff0000780c */ /* 0x000fda0003f04070 */
[----:B------:R-:W-:Y:S05]  /*5ed0*/  @P0 BRA `(.L_x_50) ;  /* 0x0000000000100947 */ /* 0x000fea0003800000 */
[----:B------:R-:W-:Y:S02]  /*5ee0*/  MOV R2, R5 ;  /* 0x0000000500027202 */ /* 0x000fe40000000f00 */
[----:B------:R-:W-:-:S07]  /*5ef0*/  MOV R15, 0x5f10 ;  /* 0x00005f10000f7802 */ /* 0x000fce0000000f00 */
[----:B------:R-:W-:Y:S05]  /*5f00*/  CALL.REL.NOINC `($__internal_0_$__cuda_sm20_rcp_rn_f32_slowpath) ;  /* 0x0000002400f87944 */ /* 0x000fea0003c00000 */
[----:B------:R-:W-:Y:S05]  /*5f10*/  BRA `(.L_x_51) ;  /* 0x0000000000107947 */ /* 0x000fea0003800000 */
.L_x_50:
[----:B------:R-:W1:Y:S02]  /*5f20*/  MUFU.RCP R0, R5 ;  /* 0x0000000500007308 */ /* 0x000e640000001000 */
[----:B-1----:R-:W-:-:S04]  /*5f30*/  FFMA R2, R5, R0, -1 ;  /* 0xbf80000005027423 */ /* 0x002fc80000000000 */
[----:B------:R-:W-:-:S04]  /*5f40*/  FADD.FTZ R3, -R2, -RZ ;  /* 0x800000ff02037221 */ /* 0x000fc80000010100 */
[----:B------:R-:W-:-:S07]  /*5f50*/  FFMA R0, R0, R3, R0 ;  /* 0x0000000300007223 */ /* 0x000fce0000000000 */
.L_x_51:
[----:B------:R-:W-:Y:S05]  /*5f60*/  BSYNC B1 ;  /* 0x0000000000017941 */ /* 0x000fea0003800000 */
.L_x_49:
[----:B------:R-:W-:Y:S01]  /*5f70*/  FSETP.GEU.AND P0, PT, |R5|, 1.175494350822287508e-38, PT ;  /* 0x008000000500780b */ /* 0x000fe20003f0e200 */
[----:B------:R-:W-:-:S12]  /*5f80*/  ULDC UR4, c[0x0][0x600] ;  /* 0x0001800000047ab9 */ /* 0x000fd80000000800 */
[----:B------:R-:W-:-:S04]  /*5f90*/  @!P0 FMUL R5, R5, 16777216 ;  /* 0x4b80000005058820 */ /* 0x000fc80000400000 */
[----:B------:R-:W1:Y:S02]  /*5fa0*/  MUFU.LG2 R2, R5 ;  /* 0x0000000500027308 */ /* 0x000e640000000c00 */
[----:B-1----:R-:W-:-:S04]  /*5fb0*/  @!P0 FADD R2, R2, -24 ;  /* 0xc1c0000002028421 */ /* 0x002fc80000000000 */
[----:B------:R-:W-:-:S04]  /*5fc0*/  FMUL R11, R2, 0.69314718246459960938 ;  /* 0x3f317218020b7820 */ /* 0x000fc80000400000 */
[----:B------:R-:W-:-:S07]  /*5fd0*/  FFMA R11, R4, UR4, R11 ;  /* 0x00000004040b7c23 */ /* 0x000fce000800000b */
.L_x_48:
[----:B------:R-:W-:Y:S05]  /*5fe0*/  BSYNC B0 ;  /* 0x0000000000007941 */ /* 0x000fea0003800000 */
.L_x_47:
[----:B------:R-:W-:Y:S01]  /*5ff0*/  FSETP.NE.AND P0, PT, R16, -R17, PT ;  /* 0x800000111000720b */ /* 0x000fe20003f05000 */
[----:B------:R-:W-:Y:S01]  /*6000*/  ULDC UR4, c[0x0][0x608] ;  /* 0x0001820000047ab9 */ /* 0x000fe20000000800 */
[----:B------:R-:W-:Y:S01]  /*6010*/  BSSY B0, `(.L_x_52) ;  /* 0x0000029000007945 */ /* 0x000fe20003800000 */
[----:B------:R-:W-:-:S04]  /*6020*/  FMUL R0, R0, UR4 ;  /* 0x0000000400007c20 */ /* 0x000fc80008400000 */
        /* <DEDUP_REMOVED lines=16> */
[----:B------:R-:W-:Y:S06]  /*6130*/  @!P0 BRA `(.L_x_53) ;  /* 0x0000000000588947 */ /* 0x000fec0003800000 */
        /* <DEDUP_REMOVED lines=8> */
[----:B------:R-:W-:Y:S01]  /*61c0*/  IMAD.MOV.U32 R8, RZ, RZ, R0 ;  /* 0x000000ffff087224 */ /* 0x000fe200078e0000 */
[----:B------:R-:W-:Y:S06]  /*61d0*/  BRA `(.L_x_56) ;  /* 0x0000000000107947 */ /* 0x000fec0003800000 */
.L_x_55:
[----:B------:R-:W1:Y:S02]  /*61e0*/  MUFU.RCP R8, R7 ;  /* 0x0000000700087308 */ /* 0x000e640000001000 */
[----:B-1----:R-:W-:-:S04]  /*61f0*/  FFMA R0, R7, R8, -1 ;  /* 0xbf80000007007423 */ /* 0x002fc80000000008 */
[----:B------:R-:W-:-:S04]  /*6200*/  FADD.FTZ R3, -R0, -RZ ;  /* 0x800000ff00037221 */ /* 0x000fc80000010100 */
[----:B------:R-:W-:-:S07]  /*6210*/  FFMA R8, R8, R3, R8 ;  /* 0x0000000308087223 */ /* 0x000fce0000000008 */
.L_x_56:
[----:B------:R-:W-:Y:S05]  /*6220*/  BSYNC B1 ;  /* 0x0000000000017941 */ /* 0x000fea0003800000 */
.L_x_54:
[----:B------:R-:W-:Y:S01]  /*6230*/  FSETP.GEU.AND P0, PT, |R7|, 1.175494350822287508e-38, PT ;  /* 0x008000000700780b */ /* 0x000fe20003f0e200 */
[----:B------:R-:W-:-:S12]  /*6240*/  ULDC UR4, c[0x0][0x600] ;  /* 0x0001800000047ab9 */ /* 0x000fd80000000800 */
[----:B------:R-:W-:-:S04]  /*6250*/  @!P0 FMUL R7, R7, 16777216 ;  /* 0x4b80000007078820 */ /* 0x000fc80000400000 */
[----:B------:R-:W1:Y:S02]  /*6260*/  MUFU.LG2 R0, R7 ;  /* 0x0000000700007308 */ /* 0x000e640000000c00 */
[----:B-1----:R-:W-:-:S04]  /*6270*/  @!P0 FADD R0, R0, -24 ;  /* 0xc1c0000000008421 */ /* 0x002fc80000000000 */
[----:B------:R-:W-:-:S04]  /*6280*/  FMUL R9, R0, 0.69314718246459960938 ;  /* 0x3f31721800097820 */ /* 0x000fc80000400000 */
[----:B------:R-:W-:-:S07]  /*6290*/  FFMA R9, R6, UR4, R9 ;  /* 0x0000000406097c23 */ /* 0x000fce0008000009 */
.L_x_53:
[----:B------:R-:W-:Y:S05]  /*62a0*/  BSYNC B0 ;  /* 0x0000000000007941 */ /* 0x000fea0003800000 */
.L_x_52:
[----:B------:R-:W-:Y:S01]  /*62b0*/  UISETP.NE.AND UP0, UPT, UR36, 0x1, UPT ;  /* 0x000000012400788c */ /* 0x000fe2000bf05270 */
[----:B------:R-:W1:Y:S01]  /*62c0*/  S2R R2, SR_TID.X ;  /* 0x0000000000027919 */ /* 0x000e620000002100 */
[----:B------:R-:W-:Y:S02]  /*62d0*/  ULDC.64 UR8, c[0x0][0x208] ;  /* 0x0000820000087ab9 */ /* 0x000fe40000000a00 */
[----:B------:R-:W-:-:S06]  /*62e0*/  USEL UR4, URZ, 0x1, UP0 ;  /* 0x000000013f047887 */ /* 0x000fcc0008000000 */
[----:B------:R-:W-:Y:S01]  /*62f0*/  MOV R0, UR4 ;  /* 0x0000000400007c02 */ /* 0x000fe20008000f00 */
[----:B------:R-:W-:Y:S02]  /*6300*/  ULDC UR4, c[0x0][0x608] ;  /* 0x0001820000047ab9 */ /* 0x000fe40000000800 */
[----:B------:R-:W-:Y:S01]  /*6310*/  FMUL R8, R8, UR4 ;  /* 0x0000000408087c20 */ /* 0x000fe20008400000 */
[----:B------:R-:W-:-:S04]  /*6320*/  SHF.L.U32 R0, R0, 0x1f, RZ ;  /* 0x0000001f00007819 */ /* 0x000fc800000006ff */
[----:B------:R-:W2:Y:S01]  /*6330*/  SYNCS.PHASECHK.TRANS64.TRYWAIT P0, [UR23+0x8], R0 ;  /* 0x00000800ff0075a7 */ /* 0x000ea20008000157 */
[C---:B-1----:R-:W-:Y:S02]  /*6340*/  LOP3.LUT P1, RZ, R2.reuse, 0x3, RZ, 0xc0, !PT ;  /* 0x0000000302ff7812 */ /* 0x042fe4000782c0ff */
[----:B------:R-:W-:Y:S01]  /*6350*/  LOP3.LUT R16, R2, 0x7f, RZ, 0xc0, !PT ;  /* 0x0000007f02107812 */ /* 0x000fe200078ec0ff */
[----:B--2---:R-:W-:Y:S10]  /*6360*/  @!P0 BRA `(.L_x_57) ;  /* 0x0000002000508947 */ /* 0x004ff40003800000 */
.L_x_107:
[----:B------:R-:W-:Y:S01]  /*6370*/  USHF.L.U32 UR42, UR42, 0x6, URZ ;  /* 0x000000062a2a7899 */ /* 0x000fe2000800063f */
[----:B------:R-:W-:Y:S01]  /*6380*/  BSSY B0, `(.L_x_58) ;  /* 0x0000018000007945 */ /* 0x000fe20003800000 */
[----:B------:R-:W-:-:S03]  /*6390*/  SHF.R.U32.HI R17, RZ, 0x5, R16 ;  /* 0x00000005ff117819 */ /* 0x000fc60000011610 */
[----:B------:R-:W-:Y:S07]  /*63a0*/  @P1 BRA `(.L_x_59) ;  /* 0x0000000000541947 */ /* 0x000fee0003800000 */
[----:B------:R-:W2:Y:S01]  /*63b0*/  S2UR UR4, SR_CTAID.Y ;  /* 0x00000000000479c3 */ /* 0x000ea20000002600 */
[----:B-1----:R-:W-:Y:S01]  /*63c0*/  SHF.R.U32.HI R0, RZ, 0x2, R2 ;  /* 0x00000002ff007819 */ /* 0x002fe20000011602 */
[----:B------:R-:W-:Y:S01]  /*63d0*/  IMAD.SHL.U32 R3, R17, 0x10, RZ ;  /* 0x0000001011037824 */ /* 0x000fe200078e00ff */
[----:B------:R-:W-:Y:S02]  /*63e0*/  ULDC.64 UR6, c[0x0][0x688] ;  /* 0x0001a20000067ab9 */ /* 0x000fe40000000a00 */
[----:B------:R-:W-:-:S03]  /*63f0*/  LOP3.LUT R0, R0, 0x7, RZ, 0xc0, !PT ;  /* 0x0000000700007812 */ /* 0x000fc600078ec0ff */
[----:B------:R-:W1:Y:S01]  /*6400*/  S2UR UR5, SR_CTAID.Z ;  /* 0x00000000000579c3 */ /* 0x000e620000002700 */
[----:B------:R-:W-:-:S04]  /*6410*/  LOP3.LUT R0, R3, 0xfffffff0, R0, 0xe2, !PT ;  /* 0xfffffff003007812 */ /* 0x000fc800078ee200 */
[----:B------:R-:W-:-:S05]  /*6420*/  IADD3 R3, R0, UR42, RZ ;  /* 0x0000002a00037c10 */ /* 0x000fca000fffe0ff */
[----:B------:R-:W-:Y:S01]  /*6430*/  VIADD R2, R3, 0x8 ;  /* 0x0000000803027836 */ /* 0x000fe20000000000 */
[----:B--2---:R-:W-:-:S04]  /*6440*/  UIMAD UR4, UR4, UR6, UR42 ;  /* 0x00000006040472a4 */ /* 0x004fc8000f8e022a */
[----:B-1----:R-:W-:-:S03]  /*6450*/  UIMAD UR4, UR5, UR7, UR4 ;  /* 0x00000007050472a4 */ /* 0x002fc6000f8e0204 */
[----:B------:R-:W-:Y:S02]  /*6460*/  ULDC UR5, c[0x0][0x288] ;  /* 0x0000a20000057ab9 */ /* 0x000fe40000000800 */
[----:B------:R-:W-:Y:S02]  /*6470*/  ISETP.GE.U32.AND P0, PT, R3, UR5, PT ;  /* 0x0000000503007c0c */ /* 0x000fe4000bf06070 */
[----:B------:R-:W-:Y:S02]  /*6480*/  IADD3 R0, P2, R0, UR4, RZ ;  /* 0x0000000400007c10 */ /* 0x000fe4000ff5e0ff */
[----:B------:R-:W-:Y:S01]  /*6490*/  ISETP.GE.U32.AND P1, PT, R2, UR5, PT ;  /* 0x0000000502007c0c */ /* 0x000fe2000bf26070 */
[----:B------:R-:W-:Y:S01]  /*64a0*/  ULDC.64 UR4, c[0x0][0x680] ;  /* 0x0001a00000047ab9 */ /* 0x000fe20000000a00 */
[----:B------:R-:W-:Y:S02]  /*64b0*/  IADD3.X R3, RZ, RZ, RZ, P2, !PT ;  /* 0x000000ffff037210 */ /* 0x000fe400017fe4ff */
[----:B------:R-:W-:-:S04]  /*64c0*/  LEA R2, P2, R0, UR4, 0x2 ;  /* 0x0000000400027c11 */ /* 0x000fc8000f8410ff */
[----:B------:R-:W-:-:S05]  /*64d0*/  LEA.HI.X R3, R0, UR5, R3, 0x2, P2 ;  /* 0x0000000500037c11 */ /* 0x000fca00090f1403 */
[----:B------:R2:W-:Y:S04]  /*64e0*/  @!P0 STG.E desc[UR8][R2.64], R11 ;  /* 0x0000000b02008986 */ /* 0x0005e8000c101908 */
[----:B------:R2:W-:Y:S02]  /*64f0*/  @!P1 STG.E desc[UR8][R2.64+0x20], R9 ;  /* 0x0000200902009986 */ /* 0x0005e4000c101908 */
.L_x_59:
[----:B------:R-:W-:Y:S05]  /*6500*/  BSYNC B0 ;  /* 0x0000000000007941 */ /* 0x000fea0003800000 */
.L_x_58:
[----:B------:R-:W-:Y:S01]  /*6510*/  ULDC.64 UR4, c[0x0][0x730] ;  /* 0x0001cc0000047ab9 */ /* 0x000fe20000000a00 */
[-C--:B------:R-:W-:Y:S01]  /*6520*/  FMUL R58, R58, R8.reuse ;  /* 0x000000083a3a7220 */ /* 0x080fe20000400000 */
[----:B------:R-:W-:Y:S01]  /*6530*/  ISETP.NE.U32.AND P0, PT, RZ, UR4, PT ;  /* 0x00000004ff007c0c */ /* 0x000fe2000bf05070 */
[-C--:B------:R-:W-:Y:S01]  /*6540*/  FMUL R38, R59, R8.reuse ;  /* 0x000000083b267220 */ /* 0x080fe20000400000 */
[-C--:B------:R-:W-:Y:S01]  /*6550*/  FMUL R62, R62, R8.reuse ;  /* 0x000000083e3e7220 */ /* 0x080fe20000400000 */
[-C--:B------:R-:W-:Y:S01]  /*6560*/  FMUL R40, R63, R8.reuse ;  /* 0x000000083f287220 */ /* 0x080fe20000400000 */
[----:B------:R-:W-:Y:S01]  /*6570*/  ISETP.NE.AND.EX P0, PT, RZ, UR5, PT, P0 ;  /* 0x00000005ff007c0c */ /* 0x000fe2000bf05300 */
        /* <DEDUP_REMOVED lines=12> */
[----:B------:R-:W-:Y:S06]  /*6640*/  @P0 BRA `(.L_x_60) ;  /* 0x0000000000200947 */ /* 0x000fec0003800000 */
[----:B------:R-:W-:Y:S02]  /*6650*/  ULDC.64 UR4, c[0x0][0x728] ;  /* 0x0001ca0000047ab9 */ /* 0x000fe40000000a00 */
[----:B------:R-:W-:-:S04]  /*6660*/  ISETP.NE.U32.AND P0, PT, RZ, UR4, PT ;  /* 0x00000004ff007c0c */ /* 0x000fc8000bf05070 */
[----:B------:R-:W-:-:S13]  /*6670*/  ISETP.NE.AND.EX P0, PT, RZ, UR5, PT, P0 ;  /* 0x00000005ff007c0c */ /* 0x000fda000bf05300 */
[----:B------:R-:W-:Y:S05]  /*6680*/  @!P0 BRA `(.L_x_61) ;  /* 0x00000000000c8947 */ /* 0x000fea0003800000 */
[----:B-12---:R-:W1:Y:S02]  /*6690*/  LDC.64 R2, c[0x0][0x728] ;  /* 0x0001ca00ff027b82 */ /* 0x006e640000000a00 */
[----:B-1----:R4:W5:Y:S01]  /*66a0*/  LDG.E R2, desc[UR8][R2.64] ;  /* 0x0000000802027981 */ /* 0x002962000c1e1900 */
[----:B------:R-:W-:Y:S05]  /*66b0*/  BRA `(.L_x_60) ;  /* 0x0000000000047947 */ /* 0x000fea0003800000 */
.L_x_61:
[----:B--2---:R-:W3:Y:S02]  /*66c0*/  LDC R2, c[0x0][0x720] ;  /* 0x0001c800ff027b82 */ /* 0x004ee40000000800 */
.L_x_60:
[----:B-1----:R-:W-:Y:S01]  /*66d0*/  MOV R0, RZ ;  /* 0x000000ff00007202 */ /* 0x002fe20000000f00 */
[----:B---3-5:R-:W-:-:S03]  /*66e0*/  IMAD.MOV.U32 R37, RZ, RZ, R2 ;  /* 0x000000ffff257224 */ /* 0x028fc600078e0002 */
[----:B------:R-:W-:-:S13]  /*66f0*/  LOP3.LUT P0, RZ, R0, 0x1bf, RZ, 0xc0, !PT ;  /* 0x000001bf00ff7812 */ /* 0x000fda000780c0ff */
[----:B------:R-:W-:Y:S05]  /*6700*/  @!P0 BRA `(.L_x_62) ;  /* 0x0000000000408947 */ /* 0x000fea0003800000 */
[----:B------:R-:W-:Y:S01]  /*6710*/  MOV R0, 0x0 ;  /* 0x0000000000007802 */ /* 0x000fe20000000f00 */
[----:B------:R-:W-:Y:S01]  /*6720*/  ULDC.64 UR4, c[0x4][0x68] ;  /* 0x01001a0000047ab9 */ /* 0x000fe20000000a00 */
[----:B------:R-:W-:Y:S01]  /*6730*/  ULDC.64 UR6, c[0x4][0x8] ;  /* 0x0100020000067ab9 */ /* 0x000fe20000000a00 */
[----:B------:R-:W-:Y:S01]  /*6740*/  MOV R4, UR4 ;  /* 0x0000000400047c02 */ /* 0x000fe20008000f00 */
[----:B--2-4-:R1:W2:Y:S01]  /*6750*/  LDC.64 R2, c[0x4][R0] ;  /* 0x0100000000027b82 */ /* 0x0142a20000000a00 */
[----:B------:R-:W-:Y:S01]  /*6760*/  IMAD.U32 R5, RZ, RZ, UR5 ;  /* 0x00000005ff057e24 */ /* 0x000fe2000f8e00ff */
[----:B------:R-:W-:Y:S01]  /*6770*/  ULDC.64 UR4, c[0x4][0x70] ;  /* 0x01001c0000047ab9 */ /* 0x000fe20000000a00 */
[----:B------:R-:W-:Y:S01]  /*6780*/  MOV R10, UR6 ;  /* 0x00000006000a7c02 */ /* 0x000fe20008000f00 */
[----:B------:R-:W-:Y:S01]  /*6790*/  IMAD.U32 R7, RZ, RZ, UR5 ;  /* 0x00000005ff077e24 */ /* 0x000fe2000f8e00ff */
[----:B------:R-:W-:Y:S01]  /*67a0*/  MOV R6, UR4 ;  /* 0x0000000400067c02 */ /* 0x000fe20008000f00 */
[----:B------:R-:W-:Y:S01]  /*67b0*/  IMAD.U32 R11, RZ, RZ, UR7 ;  /* 0x00000007ff0b7e24 */ /* 0x000fe2000f8e00ff */
[----:B------:R-:W-:Y:S01]  /*67c0*/  MOV R8, 0x70 ;  /* 0x0000007000087802 */ /* 0x000fe20000000f00 */
[----:B------:R-:W-:Y:S01]  /*67d0*/  IMAD.MOV.U32 R12, RZ, RZ, 0x1 ;  /* 0x00000001ff0c7424 */ /* 0x000fe200078e00ff */
[----:B-1----:R-:W-:-:S07]  /*67e0*/  MOV R13, RZ ;  /* 0x000000ff000d7202 */ /* 0x002fce0000000f00 */
[----:B------:R-:W-:-:S07]  /*67f0*/  LEPC R20, `(.L_x_62) ;  /* 0x000000001014794e */ /* 0x000fce0000000000 */
[----:B--2---:R-:W-:Y:S05]  /*6800*/  CALL.ABS.NOINC R2 ;  /* 0x0000000002007343 */ /* 0x004fea0003c00000 */
.L_x_62:
[----:B--2-4-:R-:W-:Y:S01]  /*6810*/  MOV R3, UR36 ;  /* 0x0000002400037c02 */ /* 0x014fe20008000f00 */
[----:B------:R-:W-:-:S04]  /*6820*/  IMAD.U32 R18, RZ, RZ, UR37 ;  /* 0x00000025ff127e24 */ /* 0x000fc8000f8e00ff */
[----:B------:R-:W-:-:S04]  /*6830*/  IMAD R18, R3, 0x2200, R18 ;  /* 0x0000220003127824 */ /* 0x000fc800078e0212 */
[----:B------:R-:W-:-:S05]  /*6840*/  VIADD R19, R18, 0xffffde00 ;  /* 0xffffde0012137836 */ /* 0x000fca0000000000 */
[----:B------:R-:W-:-:S13]  /*6850*/  LOP3.LUT P0, RZ, R19, 0x1b0, RZ, 0xc0, !PT ;  /* 0x000001b013ff7812 */ /* 0x000fda000780c0ff */
[----:B------:R-:W-:Y:S05]  /*6860*/  @!P0 BRA `(.L_x_63) ;  /* 0x0000000000408947 */ /* 0x000fea0003800000 */
[----:B------:R-:W-:Y:S01]  /*6870*/  MOV R0, 0x0 ;  /* 0x0000000000007802 */ /* 0x000fe20000000f00 */
[----:B------:R-:W-:Y:S01]  /*6880*/  ULDC.64 UR4, c[0x4][0x68] ;  /* 0x01001a0000047ab9 */ /* 0x000fe20000000a00 */
[----:B------:R-:W-:Y:S01]  /*6890*/  ULDC.64 UR6, c[0x4][0x8] ;  /* 0x0100020000067ab9 */ /* 0x000fe20000000a00 */
[----:B------:R-:W-:Y:S01]  /*68a0*/  MOV R4, UR4 ;  /* 0x0000000400047c02 */ /* 0x000fe20008000f00 */
[----:B------:R1:W2:Y:S01]  /*68b0*/  LDC.64 R2, c[0x4][R0] ;  /* 0x0100000000027b82 */ /* 0x0002a20000000a00 */
        /* <DEDUP_REMOVED lines=11> */
.L_x_63:
[----:B------:R-:W1:Y:S01]  /*6970*/  S2R R5, SR_TID.X ;  /* 0x0000000000057919 */ /* 0x000e620000002100 */
[----:B------:R-:W-:Y:S01]  /*6980*/  ULDC.64 UR4, c[0x0][0x730] ;  /* 0x0001cc0000047ab9 */ /* 0x000fe20000000a00 */
[----:B------:R-:W-:Y:S02]  /*6990*/  IADD3 R16, R16, 0x1f, RZ ;  /* 0x0000001f10107810 */ /* 0x000fe40007ffe0ff */
[----:B------:R-:W-:Y:S02]  /*69a0*/  ISETP.NE.U32.AND P0, PT, RZ, UR4, PT ;  /* 0x00000004ff007c0c */ /* 0x000fe4000bf05070 */
[----:B------:R-:W-:Y:S02]  /*69b0*/  ISETP.GT.U32.AND P1, PT, R16, 0x3e, PT ;  /* 0x0000003e1000780c */ /* 0x000fe40003f24070 */
[----:B------:R-:W-:-:S13]  /*69c0*/  ISETP.NE.AND.EX P0, PT, RZ, UR5, PT, P0 ;  /* 0x00000005ff007c0c */ /* 0x000fda000bf05300 */
[----:B------:R-:W2:Y:S01]  /*69d0*/  @P0 LDC R37, c[0x0][0x720] ;  /* 0x0001c800ff250b82 */ /* 0x000ea20000000800 */
[C---:B-1----:R-:W-:Y:S01]  /*69e0*/  IMAD.SHL.U32 R0, R5.reuse, 0x20, RZ ;  /* 0x0000002005007824 */ /* 0x042fe200078e00ff */
[----:B------:R-:W-:Y:S02]  /*69f0*/  SHF.R.U32.HI R3, RZ, 0x1, R5 ;  /* 0x00000001ff037819 */ /* 0x000fe40000011605 */
[----:B------:R-:W-:Y:S02]  /*6a00*/  LOP3.LUT P0, RZ, R5, 0x4, RZ, 0xc0, !PT ;  /* 0x0000000405ff7812 */ /* 0x000fe4000780c0ff */
[C---:B------:R-:W-:Y:S02]  /*6a10*/  LOP3.LUT R2, R0.reuse, 0xc0, RZ, 0xc0, !PT ;  /* 0x000000c000027812 */ /* 0x040fe400078ec0ff */
[----:B------:R-:W-:Y:S02]  /*6a20*/  LOP3.LUT R4, R0, 0x20, RZ, 0xc0, !PT ;  /* 0x0000002000047812 */ /* 0x000fe400078ec0ff */
[----:B------:R-:W-:-:S02]  /*6a30*/  LOP3.LUT R2, R2, 0x8, R3, 0xf8, !PT ;  /* 0x0000000802027812 */ /* 0x000fc400078ef803 */
[----:B------:R-:W-:Y:S01]  /*6a40*/  SHF.L.U32 R3, R5, 0x2, RZ ;  /* 0x0000000205037819 */ /* 0x000fe200000006ff */
[----:B------:R-:W-:Y:S01]  /*6a50*/  IMAD R4, R17, 0x200, R4 ;  /* 0x0000020011047824 */ /* 0x000fe200078e0204 */
[----:B------:R-:W-:Y:S01]  /*6a60*/  LOP3.LUT R0, R0, 0x100, RZ, 0xc0, !PT ;  /* 0x0000010000007812 */ /* 0x000fe200078ec0ff */
[-C--:B--2---:R-:W-:Y:S01]  /*6a70*/  FMUL R5, R22, R37.reuse ;  /* 0x0000002516057220 */ /* 0x084fe20000400000 */
[----:B------:R-:W-:Y:S01]  /*6a80*/  LOP3.LUT R3, R2, 0x18, R3, 0x78, !PT ;  /* 0x0000001802037812 */ /* 0x000fe200078e7803 */
[-C--:B------:R-:W-:Y:S01]  /*6a90*/  FMUL R9, R24, R37.reuse ;  /* 0x0000002518097220 */ /* 0x080fe20000400000 */
[-C--:B------:R-:W-:Y:S01]  /*6aa0*/  FMUL R11, R40, R37.reuse ;  /* 0x00000025280b7220 */ /* 0x080fe20000400000 */
[-C--:B------:R-:W-:Y:S01]  /*6ab0*/  FMUL R6, R62, R37.reuse ;  /* 0x000000253e067220 */ /* 0x080fe20000400000 */
[----:B------:R-:W-:Y:S01]  /*6ac0*/  IADD3 R3, R3, R4, R0 ;  /* 0x0000000403037210 */ /* 0x000fe20007ffe000 */
[-C--:B------:R-:W-:Y:S01]  /*6ad0*/  FMUL R0, R56, R37.reuse ;  /* 0x0000002538007220 */ /* 0x080fe20000400000 */
[-C--:B------:R-:W-:Y:S01]  /*6ae0*/  FMUL R4, R60, R37.reuse ;  /* 0x000000253c047220 */ /* 0x080fe20000400000 */
[-C--:B------:R-:W-:Y:S01]  /*6af0*/  FMUL R10, R66, R37.reuse ;  /* 0x00000025420a7220 */ /* 0x080fe20000400000 */
[-C--:B------:R-:W-:Y:S01]  /*6b00*/  FMUL R15, R42, R37.reuse ;  /* 0x000000252a0f7220 */ /* 0x080fe20000400000 */
[-C--:B------:R-:W-:Y:S01]  /*6b10*/  FMUL R2, R58, R37.reuse ;  /* 0x000000253a027220 */ /* 0x080fe20000400000 */
[----:B------:R-:W-:Y:S01]  /*6b20*/  F2FP.F16.F32.PACK_AB R40, R5, R0 ;  /* 0x000000000528723e */ /* 0x000fe200000000ff */
[-C--:B------:R-:W-:Y:S01]  /*6b30*/  FMUL R7, R38, R37.reuse ;  /* 0x0000002526077220 */ /* 0x080fe20000400000 */
[-C--:B------:R-:W-:Y:S01]  /*6b40*/  FMUL R8, R64, R37.reuse ;  /* 0x0000002540087220 */ /* 0x080fe20000400000 */
[-C--:B------:R-:W-:Y:S01]  /*6b50*/  FMUL R13, R26, R37.reuse ;  /* 0x000000251a0d7220 */ /* 0x080fe20000400000 */
[-C--:B------:R-:W-:Y:S01]  /*6b60*/  FMUL R12, R68, R37.reuse ;  /* 0x00000025440c7220 */ /* 0x080fe20000400000 */
[-C--:B------:R-:W-:Y:S01]  /*6b70*/  FMUL R17, R28, R37.reuse ;  /* 0x000000251c117220 */ /* 0x080fe20000400000 */
[-C--:B------:R-:W-:Y:S01]  /*6b80*/  FMUL R14, R70, R37.reuse ;  /* 0x00000025460e7220 */ /* 0x080fe20000400000 */
[----:B------:R-:W-:Y:S01]  /*6b90*/  FMUL R21, R44, R37 ;  /* 0x000000252c157220 */ /* 0x000fe20000400000 */
[----:B------:R-:W-:-:S02]  /*6ba0*/  IMAD.MOV.U32 R0, RZ, RZ, 0x10 ;  /* 0x00000010ff007424 */ /* 0x000fc400078e00ff */
        /* <DEDUP_REMOVED lines=16> */
[----:B------:R-:W-:Y:S01]  /*6cb0*/  F2FP.F16.F32.PACK_AB R43, R11, R6 ;  /* 0x000000060b2b723e */ /* 0x000fe200000000ff */
[----:B------:R-:W-:Y:S01]  /*6cc0*/  FMUL R37, R86, R37 ;  /* 0x0000002556257220 */ /* 0x000fe20000400000 */
[----:B------:R-:W-:-:S02]  /*6cd0*/  F2FP.F16.F32.PACK_AB R9, R15, R10 ;  /* 0x0000000a0f09723e */ /* 0x000fc400000000ff */
[----:B------:R-:W-:Y:S02]  /*6ce0*/  F2FP.F16.F32.PACK_AB R41, R7, R2 ;  /* 0x000000020729723e */ /* 0x000fe400000000ff */
[----:B------:R-:W-:Y:S02]  /*6cf0*/  F2FP.F16.F32.PACK_AB R8, R13, R8 ;  /* 0x000000080d08723e */ /* 0x000fe400000000ff */
[----:B------:R-:W-:Y:S02]  /*6d00*/  F2FP.F16.F32.PACK_AB R10, R17, R12 ;  /* 0x0000000c110a723e */ /* 0x000fe400000000ff */
[----:B------:R-:W-:Y:S02]  /*6d10*/  F2FP.F16.F32.PACK_AB R11, R21, R14 ;  /* 0x0000000e150b723e */ /* 0x000fe400000000ff */
[----:B------:R-:W-:Y:S02]  /*6d20*/  SEL R0, R0, 0xfffffff0, !P0 ;  /* 0xfffffff000007807 */ /* 0x000fe40004000000 */
[----:B------:R-:W-:Y:S01]  /*6d30*/  LEA R19, R3, R19, 0x1 ;  /* 0x0000001303137211 */ /* 0x000fe200078e08ff */
[----:B------:R-:W-:Y:S06]  /*6d40*/  @P1 BRA `(.L_x_64) ;  /* 0x0000000000041947 */ /* 0x000fec0003800000 */
[----:B------:R-:W-:-:S04]  /*6d50*/  DEPBAR.LE SB0, 0x1 ;  /* 0x000080400000791a */ /* 0x000fc80000000000 */
.L_x_64:
[----:B------:R-:W-:Y:S05]  /*6d60*/  WARPSYNC.ALL ;  /* 0x0000000000007948 */ /* 0x000fea0003800000 */
[----:B------:R-:W-:Y:S01]  /*6d70*/  BAR.SYNC.DEFER_BLOCKING 0x1, 0x80 ;  /* 0x0042000000007b1d */ /* 0x000fe20000010000 */
[----:B------:R-:W-:Y:S01]  /*6d80*/  IMAD R3, R3, 0x2, R18 ;  /* 0x0000000203037824 */ /* 0x000fe200078e0212 */
[----:B------:R-:W-:Y:S02]  /*6d90*/  LEA R0, R0, R19, 0x1 ;  /* 0x0000001300007211 */ /* 0x000fe400078e08ff */
[----:B------:R-:W-:Y:S02]  /*6da0*/  F2FP.F16.F32.PACK_AB R4, R16, R23 ;  /* 0x000000171004723e */ /* 0x000fe400000000ff */
[----:B------:R-:W-:Y:S01]  /*6db0*/  BSSY B0, `(.L_x_65) ;  /* 0x000001d000007945 */ /* 0x000fe20003800000 */
[----:B------:R-:W-:-:S02]  /*6dc0*/  F2FP.F16.F32.PACK_AB R5, R20, R25 ;  /* 0x000000191405723e */ /* 0x000fc400000000ff */
[----:B------:R-:W-:Y:S02]  /*6dd0*/  F2FP.F16.F32.PACK_AB R6, R22, R27 ;  /* 0x0000001b1606723e */ /* 0x000fe400000000ff */
[----:B------:R-:W-:Y:S02]  /*6de0*/  F2FP.F16.F32.PACK_AB R7, R24, R29 ;  /* 0x0000001d1807723e */ /* 0x000fe400000000ff */
[----:B------:R-:W-:Y:S02]  /*6df0*/  F2FP.F16.F32.PACK_AB R12, R26, R31 ;  /* 0x0000001f1a0c723e */ /* 0x000fe400000000ff */
[----:B------:R-:W-:Y:S02]  /*6e00*/  F2FP.F16.F32.PACK_AB R13, R28, R33 ;  /* 0x000000211c0d723e */ /* 0x000fe400000000ff */
[----:B------:R-:W-:Y:S02]  /*6e10*/  F2FP.F16.F32.PACK_AB R14, R30, R35 ;  /* 0x000000231e0e723e */ /* 0x000fe400000000ff */
[----:B------:R-:W-:Y:S01]  /*6e20*/  F2FP.F16.F32.PACK_AB R15, R32, R37 ;  /* 0x00000025200f723e */ /* 0x000fe200000000ff */
[----:B------:R1:W-:Y:S04]  /*6e30*/  STSM.16.M88.4 [R3+-0x2200], R40 ;  /* 0xffde002803007844 */ /* 0x0003e80000000200 */
[----:B------:R1:W-:Y:S01]  /*6e40*/  STSM.16.M88.4 [R0], R8 ;  /* 0x0000000800007844 */ /* 0x0003e20000000200 */
[----:B------:R-:W-:Y:S01]  /*6e50*/  @!PT LDS RZ, [RZ] ;  /* 0x00000000fffff984 */ /* 0x000fe20000000800 */
[----:B------:R-:W-:Y:S01]  /*6e60*/  @!PT LDS RZ, [RZ] ;  /* 0x00000000fffff984 */ /* 0x000fe20000000800 */
[----:B------:R-:W-:Y:S01]  /*6e70*/  @!PT LDS RZ, [RZ] ;  /* 0x00000000fffff984 */ /* 0x000fe20000000800 */
[----:B------:R-:W-:Y:S01]  /*6e80*/  @!PT LDS RZ, [RZ] ;  /* 0x00000000fffff984 */ /* 0x000fe20000000800 */
[----:B------:R2:W-:Y:S06]  /*6e90*/  MEMBAR.ALL.CTA ;  /* 0x0000000000007992 */ /* 0x0005ec0000008000 */
[----:B--2---:R-:W2:Y:S02]  /*6ea0*/  FENCE.VIEW.ASYNC.S ;  /* 0x00000000000073c6 */ /* 0x004ea40000000000 */
[----:B--2---:R-:W-:Y:S06]  /*6eb0*/  BAR.SYNC.DEFER_BLOCKING 0x1, 0x80 ;  /* 0x0042000000007b1d */ /* 0x004fec0000010000 */
[----:B------:R-:W-:Y:S05]  /*6ec0*/  @P1 BRA `(.L_x_66) ;  /* 0x00000000002c1947 */ /* 0x000fea0003800000 */
[----:B------:R-:W-:Y:S01]  /*6ed0*/  S2UR UR44, SR_CTAID.Z ;  /* 0x00000000002c79c3 */ /* 0x000fe20000002700 */
[----:B------:R-:W-:Y:S01]  /*6ee0*/  R2UR UR40, R18 ;  /* 0x00000000122872ca */ /* 0x000fe200000e0000 */
[----:B------:R-:W-:Y:S01]  /*6ef0*/  ULDC.64 UR4, c[0x0][0x198] ;  /* 0x0000660000047ab9 */ /* 0x000fe20000000a00 */
[----:B------:R-:W-:Y:S01]  /*6f00*/  UMOV UR41, URZ ;  /* 0x0000003f00297c82 */ /* 0x000fe20008000000 */
[----:B------:R-:W-:-:S04]  /*6f10*/  UIADD3 UR4, UP0, UR4, 0x670, URZ ;  /* 0x0000067004047890 */ /* 0x000fc8000ff1e03f */
[----:B------:R-:W2:Y:S01]  /*6f20*/  S2UR UR43, SR_CTAID.Y ;  /* 0x00000000002b79c3 */ /* 0x000ea20000002600 */
[----:B------:R-:W-:-:S05]  /*6f30*/  UIADD3.X UR5, URZ, UR5, URZ, UP0, !UPT ;  /* 0x000000053f057290 */ /* 0x000fca00087fe43f */
[----:B------:R-:W-:-:S09]  /*6f40*/  UIADD3 UR40, UR40, -0x2200, URZ ;  /* 0xffffde0028287890 */ /* 0x000fd2000fffe03f */
[----:B--2---:R2:W-:Y:S01]  /*6f50*/  UTMASTG.4D [UR40], [UR4] ;  /* 0x00000028040073b5 */ /* 0x0045e20008018000 */
[----:B------:R0:W-:Y:S01]  /*6f60*/  UTMACMDFLUSH ;  /* 0x00000000000079b7 */ /* 0x0001e20000000000 */
[----:B--2---:R-:W-:-:S04]  /*6f70*/  DEPBAR.LE SB0, 0x1 ;  /* 0x000080400000791a */ /* 0x004fc80000000000 */
.L_x_66:
[----:B------:R-:W-:Y:S05]  /*6f80*/  BSYNC B0 ;  /* 0x0000000000007941 */ /* 0x000fea0003800000 */
.L_x_65:
[----:B------:R-:W-:Y:S06]  /*6f90*/  BAR.SYNC.DEFER_BLOCKING 0x1, 0x80 ;  /* 0x0042000000007b1d */ /* 0x000fec0000010000 */
[----:B------:R-:W-:Y:S01]  /*6fa0*/  BSSY B0, `(.L_x_67) ;  /* 0x0000015000007945 */ /* 0x000fe20003800000 */
[----:B------:R2:W-:Y:S04]  /*6fb0*/  STSM.16.M88.4 [R19+0x1000], R4 ;  /* 0x0010000413007844 */ /* 0x0005e80000000200 */
[----:B------:R2:W-:Y:S01]  /*6fc0*/  STSM.16.M88.4 [R0+0x1000], R12 ;  /* 0x0010000c00007844 */ /* 0x0005e20000000200 */
[----:B------:R-:W-:Y:S01]  /*6fd0*/  @!PT LDS RZ, [RZ] ;  /* 0x00000000fffff984 */ /* 0x000fe20000000800 */
[----:B------:R-:W-:Y:S01]  /*6fe0*/  @!PT LDS RZ, [RZ] ;  /* 0x00000000fffff984 */ /* 0x000fe20000000800 */
[----:B------:R-:W-:Y:S01]  /*6ff0*/  @!PT LDS RZ, [RZ] ;  /* 0x00000000fffff984 */ /* 0x000fe20000000800 */
[----:B------:R-:W-:Y:S01]  /*7000*/  @!PT LDS RZ, [RZ] ;  /* 0x00000000fffff984 */ /* 0x000fe20000000800 */
[----:B------:R3:W-:Y:S06]  /*7010*/  MEMBAR.ALL.CTA ;  /* 0x0000000000007992 */ /* 0x0007ec0000008000 */
[----:B---3--:R-:W3:Y:S02]  /*7020*/  FENCE.VIEW.ASYNC.S ;  /* 0x00000000000073c6 */ /* 0x008ee40000000000 */
[----:B---3--:R-:W-:Y:S06]  /*7030*/  BAR.SYNC.DEFER_BLOCKING 0x1, 0x80 ;  /* 0x0042000000007b1d */ /* 0x008fec0000010000 */
[----:B------:R-:W-:Y:S05]  /*7040*/  @P1 BRA `(.L_x_68) ;  /* 0x0000000000281947 */ /* 0x000fea0003800000 */
[----:B------:R-:W-:Y:S01]  /*7050*/  S2UR UR44, SR_CTAID.Z ;  /* 0x00000000002c79c3 */ /* 0x000fe20000002700 */
[----:B------:R-:W-:Y:S01]  /*7060*/  R2UR UR40, R18 ;  /* 0x00000000122872ca */ /* 0x000fe200000e0000 */
[----:B------:R-:W-:Y:S01]  /*7070*/  ULDC.64 UR4, c[0x0][0x198] ;  /* 0x0000660000047ab9 */ /* 0x000fe20000000a00 */
[----:B------:R-:W-:Y:S01]  /*7080*/  UMOV UR41, 0x20 ;  /* 0x0000002000297882 */ /* 0x000fe20000000000 */
[----:B------:R-:W-:-:S04]  /*7090*/  UIADD3 UR4, UP0, UR4, 0x670, URZ ;  /* 0x0000067004047890 */ /* 0x000fc8000ff1e03f */
[----:B------:R-:W3:Y:S01]  /*70a0*/  S2UR UR43, SR_CTAID.Y ;  /* 0x00000000002b79c3 */ /* 0x000ee20000002600 */
[----:B------:R-:W-:-:S05]  /*70b0*/  UIADD3.X UR5, URZ, UR5, URZ, UP0, !UPT ;  /* 0x000000053f057290 */ /* 0x000fca00087fe43f */
[----:B------:R-:W-:-:S09]  /*70c0*/  UIADD3 UR40, UR40, -0x1200, URZ ;  /* 0xffffee0028287890 */ /* 0x000fd2000fffe03f */
[----:B---3--:R3:W-:Y:S02]  /*70d0*/  UTMASTG.4D [UR40], [UR4] ;  /* 0x00000028040073b5 */ /* 0x0087e40008018000 */
[----:B---3--:R0:W-:Y:S02]  /*70e0*/  UTMACMDFLUSH ;  /* 0x00000000000079b7 */ /* 0x0081e40000000000 */
.L_x_68:
[----:B------:R-:W-:Y:S05]  /*70f0*/  BSYNC B0 ;  /* 0x0000000000007941 */ /* 0x000fea0003800000 */
.L_x_67:
[----:B------:R-:W-:Y:S01]  /*7100*/  UIADD3 UR36, UR36, -0x1, URZ ;  /* 0xffffffff24247890 */ /* 0x000fe2000fffe03f */
[----:B------:R-:W-:-:S04]  /*7110*/  DEPBAR.LE SB0, 0x0 ;  /* 0x000080000000791a */ /* 0x000fc80000000000 */
[----:B------:R-:W-:-:S04]  /*7120*/  USHF.L.U32 UR4, UR36, 0x3, URZ ;  /* 0x0000000324047899 */ /* 0x000fc8000800063f */
[----:B------:R-:W-:-:S04]  /*7130*/  ULOP3.LUT UR4, UR4, 0x8, URZ, 0xe2, !UPT ;  /* 0x0000000804047892 */ /* 0x000fc8000f8ee23f */
[----:B------:R-:W-:-:S06]  /*7140*/  ULOP3.LUT UR4, UR4, 0x18, URZ, 0x3c, !UPT ;  /* 0x0000001804047892 */ /* 0x000fcc000f8e3c3f */
[----:B-12---:R-:W-:-:S04]  /*7150*/  IMAD.U32 R0, RZ, RZ, UR4 ;  /* 0x00000004ff007e24 */ /* 0x006fc8000f8e00ff */
[----:B------:R-:W-:Y:S01]  /*7160*/  SYNCS.ARRIVE.TRANS64.A1T0 RZ, [R0+UR37+0xe090], RZ ;  /* 0x00e090ff00ff79a7 */ /* 0x000fe20008100025 */
[----:B------:R-:W-:Y:S05]  /*7170*/  EXIT ;  /* 0x000000000000794d */ /* 0x000fea0003800000 */
.L_x_6:
[----:B------:R-:W-:-:S08]  /*7180*/  UISETP.NE.AND UP0, UPT, UR10, 0x1, UPT ;  /* 0x000000010a00788c */ /* 0x000fd0000bf05270 */
[----:B------:R-:W1:-:S00]  /*7190*/  USETMAXREG.DEALLOC.CTAPOOL 0x18 ;  /* 0x00000018000079c8 */ /* 0x000e4000080e0500 */
[----:B------:R-:W-:-:S13]  /*71a0*/  PLOP3.LUT P0, PT, PT, PT, UP0, 0x80, 0x0 ;  /* 0x000000000000781c */ /* 0x000fda0003f0f008 */
[----:B------:R-:W-:Y:S05]  /*71b0*/  @P0 EXIT ;  /* 0x000000000000094d */ /* 0x000fea0003800000 */
[----:B------:R-:W2:Y:S01]  /*71c0*/  S2UR UR11, SR_CTAID.X ;  /* 0x00000000000b79c3 */ /* 0x000ea20000002500 */
[----:B------:R-:W-:Y:S01]  /*71d0*/  ELECT P3, URZ, PT ;  /* 0x00000000003f782f */ /* 0x000fe20003860000 */
[----:B------:R-:W-:Y:S01]  /*71e0*/  BSSY B0, `(.L_x_69) ;  /* 0x0000029000007945 */ /* 0x000fe20003800000 */
[----:B-1----:R-:W-:Y:S01]  /*71f0*/  MOV R2, RZ ;  /* 0x000000ff00027202 */ /* 0x002fe20000000f00 */
[----:B------:R-:W-:Y:S01]  /*7200*/  IMAD.MOV.U32 R8, RZ, RZ, RZ ;  /* 0x000000ffff087224 */ /* 0x000fe200078e00ff */
[----:B------:R-:W-:-:S03]  /*7210*/  MOV R4, RZ ;  /* 0x000000ff00047202 */ /* 0x000fc60000000f00 */
[----:B------:R-:W1:Y:S08]  /*7220*/  S2UR UR20, SR_CTAID.Y ;  /* 0x00000000001479c3 */ /* 0x000e700000002600 */
[----:B------:R-:W3:Y:S01]  /*7230*/  S2UR UR21, SR_CTAID.Z ;  /* 0x00000000001579c3 */ /* 0x000ee20000002700 */
[----:B--2---:R-:W-:Y:S01]  /*7240*/  USHF.L.U32 UR11, UR11, 0x7, URZ ;  /* 0x000000070b0b7899 */ /* 0x004fe2000800063f */
[----:B------:R-:W-:Y:S11]  /*7250*/  @!P3 BRA `(.L_x_70) ;  /* 0x000000000084b947 */ /* 0x000ff60003800000 */
[----:B------:R-:W2:Y:S01]  /*7260*/  S2R R4, SR_CgaCtaId ;  /* 0x0000000000047919 */ /* 0x000ea20000008800 */
[----:B------:R-:W-:Y:S01]  /*7270*/  MOV R3, 0x400 ;  /* 0x0000040000037802 */ /* 0x000fe20000000f00 */
[----:B------:R-:W-:-:S03]  /*7280*/  IMAD.MOV.U32 R5, RZ, RZ, 0x1 ;  /* 0x00000001ff057424 */ /* 0x000fc600078e00ff */
[----:B--2---:R-:W-:Y:S02]  /*7290*/  LEA R4, R4, R3, 0x18 ;  /* 0x0000000304047211 */ /* 0x004fe400078ec0ff */
[----:B------:R-:W-:-:S04]  /*72a0*/  SHF.L.U32 R3, R5, 0x1f, RZ ;  /* 0x0000001f05037819 */ /* 0x000fc800000006ff */
[----:B------:R-:W2:Y:S02]  /*72b0*/  SYNCS.PHASECHK.TRANS64.TRYWAIT P0, [R4+URZ+0xe060], R3 ;  /* 0x00e06003040075a7 */ /* 0x000ea4000800017f */
[----:B--2---:R-:W-:Y:S05]  /*72c0*/  @!P0 BRA `(.L_x_71) ;  /* 0x0000001000908947 */ /* 0x004fea0003800000 */
.L_x_108:
[----:B------:R-:W-:Y:S01]  /*72d0*/  ULOP3.LUT UR4, UR6, 0x2, URZ, 0xfc, !UPT ;  /* 0x0000000206047892 */ /* 0x000fe2000f8efc3f */
[----:B--2---:R-:W-:-:S03]  /*72e0*/  @P2 MOV R3, 0x2000 ;  /* 0x0000200000032802 */ /* 0x004fc60000000f00 */
[----:B------:R-:W-:Y:S01]  /*72f0*/  UPRMT UR4, UR4, 0x9910, URZ ;  /* 0x0000991004047896 */ /* 0x000fe2000800003f */
[----:B------:R2:W-:Y:S03]  /*7300*/  @P2 SYNCS.ARRIVE.TRANS64 RZ, [R4+URZ+0xe050], R3 ;  /* 0x00e0500304ff29a7 */ /* 0x0005e6000800003f */
[----:B------:R-:W-:-:S06]  /*7310*/  UISETP.NE.AND UP0, UPT, UR4, 0x2, UPT ;  /* 0x000000020400788c */ /* 0x000fcc000bf05270 */
[----:B------:R-:W-:-:S13]  /*7320*/  PLOP3.LUT P0, PT, PT, PT, UP0, 0x80, 0x0 ;  /* 0x000000000000781c */ /* 0x000fda0003f0f008 */
[----:B--2---:R-:W-:Y:S05]  /*7330*/  @P0 BRA `(.L_x_72) ;  /* 0x0000000000040947 */ /* 0x004fea0003800000 */
[----:B-1-3--:R-:W-:Y:S01]  /*7340*/  BPT.TRAP 0x1 ;  /* 0x000000040000795c */ /* 0x00afe20000300000 */
.L_x_72:
[----:B------:R-:W-:-:S04]  /*7350*/  LOP3.LUT P0, RZ, R0, 0x1f, RZ, 0xc0, !PT ;  /* 0x0000001f00ff7812 */ /* 0x000fc8000780c0ff */
[----:B------:R-:W-:-:S13]  /*7360*/  PLOP3.LUT P0, PT, P0, P2, PT, 0x2a, 0x0 ;  /* 0x000000000000781c */ /* 0x000fda0000704572 */
[----:B------:R-:W-:Y:S05]  /*7370*/  @P0 BRA `(.L_x_73) ;  /* 0x0000000000040947 */ /* 0x000fea0003800000 */
[----:B-1-3--:R-:W-:Y:S01]  /*7380*/  BPT.TRAP 0x1 ;  /* 0x000000040000795c */ /* 0x00afe20000300000 */
.L_x_73:
[----:B------:R-:W-:Y:S01]  /*7390*/  R2UR UR8, R4 ;  /* 0x00000000040872ca */ /* 0x000fe200000e0000 */
[----:B------:R-:W-:Y:S01]  /*73a0*/  ULDC.64 UR4, c[0x0][0x198] ;  /* 0x0000660000047ab9 */ /* 0x000fe20000000a00 */
[----:B------:R-:W-:Y:S01]  /*73b0*/  UMOV UR14, 0x0 ;  /* 0x00000000000e7882 */ /* 0x000fe20000000000 */
[----:B------:R-:W-:Y:S01]  /*73c0*/  UIADD3 UR4, UP0, UR4, 0xf0, URZ ;  /* 0x000000f004047890 */ /* 0x000fe2000ff1e03f */
[----:B------:R-:W-:Y:S01]  /*73d0*/  IMAD.MOV.U32 R4, RZ, RZ, 0x1 ;  /* 0x00000001ff047424 */ /* 0x000fe200078e00ff */
[----:B------:R-:W-:Y:S01]  /*73e0*/  UMOV UR15, 0x10000000 ;  /* 0x10000000000f7882 */ /* 0x000fe20000000000 */
[----:B------:R-:W-:Y:S01]  /*73f0*/  UMOV UR10, URZ ;  /* 0x0000003f000a7c82 */ /* 0x000fe20008000000 */
[----:B------:R-:W-:Y:S01]  /*7400*/  UIADD3.X UR5, URZ, UR5, URZ, UP0, !UPT ;  /* 0x000000053f057290 */ /* 0x000fe200087fe43f */
[----:B------:R-:W-:Y:S01]  /*7410*/  MOV R8, 0x40 ;  /* 0x0000004000087802 */ /* 0x000fe20000000f00 */
[----:B-1----:R-:W-:Y:S01]  /*7420*/  UMOV UR12, UR20 ;  /* 0x00000014000c7c82 */ /* 0x002fe20008000000 */
[----:B---3--:R-:W-:-:S03]  /*7430*/  UMOV UR13, UR21 ;  /* 0x00000015000d7c82 */ /* 0x008fc60008000000 */
[----:B------:R-:W-:-:S09]  /*7440*/  UIADD3 UR9, UR8, 0xe050, URZ ;  /* 0x0000e05008097890 */ /* 0x000fd2000fffe03f */
[----:B------:R2:W-:Y:S02]  /*7450*/  UTMALDG.4D [UR8], [UR4], desc[UR14] ;  /* 0x00000e08040075b4 */ /* 0x0005e40008019000 */
[----:B--2---:R-:W-:Y:S01]  /*7460*/  NOP ;  /* 0x0000000000007918 */ /* 0x004fe20000000000 */
.L_x_70:
[----:B-1-3--:R-:W-:Y:S05]  /*7470*/  BSYNC B0 ;  /* 0x0000000000007941 */ /* 0x00afea0003800000 */
.L_x_69:
[----:B------:R-:W1:Y:S01]  /*7480*/  LDC R3, c[0x0][0x28c] ;  /* 0x0000a300ff037b82 */ /* 0x000e620000000800 */
[----:B------:R-:W-:Y:S01]  /*7490*/  BSSY B0, `(.L_x_74) ;  /* 0x0000023000007945 */ /* 0x000fe20003800000 */
[----:B-1----:R-:W-:-:S13]  /*74a0*/  ISETP.GT.AND P4, PT, R3, RZ, P3 ;  /* 0x000000ff0300720c */ /* 0x002fda0001f84270 */
[----:B------:R-:W-:Y:S05]  /*74b0*/  @!P4 BRA `(.L_x_75) ;  /* 0x000000000080c947 */ /* 0x000fea0003800000 */
[----:B------:R-:W1:Y:S01]  /*74c0*/  S2R R5, SR_CgaCtaId ;  /* 0x0000000000057919 */ /* 0x000e620000008800 */
[----:B------:R-:W-:-:S04]  /*74d0*/  MOV R2, 0x400 ;  /* 0x0000040000027802 */ /* 0x000fc80000000f00 */
[----:B-1----:R-:W-:Y:S01]  /*74e0*/  LEA R2, R5, R2, 0x18 ;  /* 0x0000000205027211 */ /* 0x002fe200078ec0ff */
[----:B------:R-:W-:-:S05]  /*74f0*/  IMAD.MOV.U32 R5, RZ, RZ, 0x1 ;  /* 0x00000001ff057424 */ /* 0x000fca00078e00ff */
[----:B------:R-:W-:-:S04]  /*7500*/  SHF.L.U32 R5, R5, 0x1f, RZ ;  /* 0x0000001f05057819 */ /* 0x000fc800000006ff */
[----:B------:R-:W1:Y:S02]  /*7510*/  SYNCS.PHASECHK.TRANS64.TRYWAIT P0, [R2+URZ+0xe028], R5 ;  /* 0x00e02805020075a7 */ /* 0x000e64000800017f */
[----:B-1----:R-:W-:Y:S05]  /*7520*/  @!P0 BRA `(.L_x_76) ;  /* 0x00000010000c8947 */ /* 0x002fea0003800000 */
.L_x_109:
[----:B------:R-:W-:Y:S01]  /*7530*/  ULOP3.LUT UR4, UR6, 0x2, URZ, 0xfc, !UPT ;  /* 0x0000000206047892 */ /* 0x000fe2000f8efc3f */
[----:B-1----:R-:W-:-:S03]  /*7540*/  @P2 MOV R5, 0x2000 ;  /* 0x0000200000052802 */ /* 0x002fc60000000f00 */
[----:B------:R-:W-:Y:S01]  /*7550*/  UPRMT UR4, UR4, 0x9910, URZ ;  /* 0x0000991004047896 */ /* 0x000fe2000800003f */
[----:B------:R1:W-:Y:S03]  /*7560*/  @P2 SYNCS.ARRIVE.TRANS64 RZ, [R2+URZ+0xe000], R5 ;  /* 0x00e0000502ff29a7 */ /* 0x0003e6000800003f */
[----:B------:R-:W-:-:S06]  /*7570*/  UISETP.NE.AND UP0, UPT, UR4, 0x2, UPT ;  /* 0x000000020400788c */ /* 0x000fcc000bf05270 */
[----:B------:R-:W-:-:S13]  /*7580*/  PLOP3.LUT P0, PT, PT, PT, UP0, 0x80, 0x0 ;  /* 0x000000000000781c */ /* 0x000fda0003f0f008 */
[----:B-1----:R-:W-:Y:S05]  /*7590*/  @P0 BRA `(.L_x_77) ;  /* 0x0000000000040947 */ /* 0x002fea0003800000 */
[----:B------:R-:W-:Y:S01]  /*75a0*/  BPT.TRAP 0x1 ;  /* 0x000000040000795c */ /* 0x000fe20000300000 */
.L_x_77:
[----:B------:R-:W-:-:S04]  /*75b0*/  LOP3.LUT P0, RZ, R0, 0x1f, RZ, 0xc0, !PT ;  /* 0x0000001f00ff7812 */ /* 0x000fc8000780c0ff */
[----:B------:R-:W-:-:S13]  /*75c0*/  PLOP3.LUT P0, PT, P0, P2, PT, 0x2a, 0x0 ;  /* 0x000000000000781c */ /* 0x000fda0000704572 */
[----:B------:R-:W-:Y:S05]  /*75d0*/  @P0 BRA `(.L_x_78) ;  /* 0x0000000000040947 */ /* 0x000fea0003800000 */
[----:B------:R-:W-:Y:S01]  /*75e0*/  BPT.TRAP 0x1 ;  /* 0x000000040000795c */ /* 0x000fe20000300000 */
.L_x_78:
        /* <DEDUP_REMOVED lines=8> */
[----:B------:R-:W-:-:S05]  /*7670*/  UMOV UR19, URZ ;  /* 0x0000003f00137c82 */ /* 0x000fca0008000000 */
[----:B------:R-:W-:Y:S02]  /*7680*/  UIADD3 UR16, UR17, 0x4000, URZ ;  /* 0x0000400011107890 */ /* 0x000fe4000fffe03f */
[----:B------:R-:W-:-:S09]  /*7690*/  UIADD3 UR17, UR17, 0xe000, URZ ;  /* 0x0000e00011117890 */ /* 0x000fd2000fffe03f */
[----:B------:R1:W-:Y:S02]  /*76a0*/  UTMALDG.4D [UR16], [UR4], desc[UR8] ;  /* 0x00000810040075b4 */ /* 0x0003e40008019000 */
[----:B-1----:R-:W-:Y:S01]  /*76b0*/  NOP ;  /* 0x0000000000007918 */ /* 0x002fe20000000000 */
.L_x_75:
[----:B------:R-:W-:Y:S05]  /*76c0*/  BSYNC B0 ;  /* 0x0000000000007941 */ /* 0x000fea0003800000 */
.L_x_74:
[----:B------:R-:W-:Y:S04]  /*76d0*/  BSSY B0, `(.L_x_79) ;  /* 0x0000025000007945 */ /* 0x000fe80003800000 */
[----:B------:R-:W-:Y:S05]  /*76e0*/  @!P3 BRA `(.L_x_80) ;  /* 0x00000000008cb947 */ /* 0x000fea0003800000 */
[----:B------:R-:W1:Y:S01]  /*76f0*/  S2R R6, SR_CgaCtaId ;  /* 0x0000000000067919 */ /* 0x000e620000008800 */
[----:B------:R-:W-:-:S04]  /*7700*/  MOV R5, 0x400 ;  /* 0x0000040000057802 */ /* 0x000fc80000000f00 */
[----:B-1----:R-:W-:Y:S02]  /*7710*/  LEA R7, R6, R5, 0x18 ;  /* 0x0000000506077211 */ /* 0x002fe400078ec0ff */
[----:B------:R-:W-:-:S03]  /*7720*/  MOV R6, 0x1 ;  /* 0x0000000100067802 */ /* 0x000fc60000000f00 */
[----:B------:R-:W-:Y:S01]  /*7730*/  IMAD R5, R4, 0x8, R7 ;  /* 0x0000000804057824 */ /* 0x000fe200078e0207 */
[----:B------:R-:W-:-:S04]  /*7740*/  SHF.L.U32 R6, R6, 0x1f, RZ ;  /* 0x0000001f06067819 */ /* 0x000fc800000006ff */
[----:B------:R-:W1:Y:S02]  /*7750*/  SYNCS.PHASECHK.TRANS64.TRYWAIT P0, [R5+URZ+0xe060], R6 ;  /* 0x00e06006050075a7 */ /* 0x000e64000800017f */
[----:B-1----:R-:W-:Y:S05]  /*7760*/  @!P0 BRA `(.L_x_81) ;  /* 0x0000000c00908947 */ /* 0x002fea0003800000 */
.L_x_110:
        /* <DEDUP_REMOVED lines=8> */
.L_x_82:
[----:B------:R-:W-:-:S04]  /*77f0*/  LOP3.LUT P0, RZ, R0, 0x1f, RZ, 0xc0, !PT ;  /* 0x0000001f00ff7812 */ /* 0x000fc8000780c0ff */
[----:B------:R-:W-:-:S13]  /*7800*/  PLOP3.LUT P0, PT, P0, P2, PT, 0x2a, 0x0 ;  /* 0x000000000000781c */ /* 0x000fda0000704572 */
[----:B------:R-:W-:Y:S05]  /*7810*/  @P0 BRA `(.L_x_83) ;  /* 0x0000000000040947 */ /* 0x000fea0003800000 */
[----:B------:R-:W-:Y:S01]  /*7820*/  BPT.TRAP 0x1 ;  /* 0x000000040000795c */ /* 0x000fe20000300000 */
.L_x_83:
[----:B------:R-:W-:Y:S01]  /*7830*/  R2UR UR16, R4 ;  /* 0x00000000041072ca */ /* 0x000fe200000e0000 */
[----:B------:R-:W-:Y:S01]  /*7840*/  ULDC.64 UR8, c[0x0][0x198] ;  /* 0x0000660000087ab9 */ /* 0x000fe20000000a00 */
[----:B------:R-:W-:Y:S01]  /*7850*/  R2UR UR4, R7 ;  /* 0x00000000070472ca */ /* 0x000fe200000e0000 */
[----:B------:R-:W-:Y:S01]  /*7860*/  UIADD3 UR8, UP0, UR8, 0xf0, URZ ;  /* 0x000000f008087890 */ /* 0x000fe2000ff1e03f */
[----:B------:R-:W-:Y:S01]  /*7870*/  R2UR UR19, R8 ;  /* 0x00000000081372ca */ /* 0x000fe200000e0000 */
[----:B------:R-:W-:Y:S01]  /*7880*/  UMOV UR5, 0x10000000 ;  /* 0x1000000000057882 */ /* 0x000fe20000000000 */
[----:B------:R-:W-:Y:S01]  /*7890*/  R2UR UR17, R5 ;  /* 0x00000000051172ca */ /* 0x000fe200000e0000 */
[----:B------:R-:W-:Y:S01]  /*78a0*/  UIADD3.X UR9, URZ, UR9, URZ, UP0, !UPT ;  /* 0x000000093f097290 */ /* 0x000fe200087fe43f */
[----:B------:R-:W-:-:S07]  /*78b0*/  UMOV UR18, URZ ;  /* 0x0000003f00127c82 */ /* 0x000fce0008000000 */
[----:B------:R-:W-:Y:S02]  /*78c0*/  ULEA UR16, UR16, UR4, 0xd ;  /* 0x0000000410107291 */ /* 0x000fe4000f8e683f */
[----:B------:R-:W-:Y:S02]  /*78d0*/  UIADD3 UR19, UR11, UR19, URZ ;  /* 0x000000130b137290 */ /* 0x000fe4000fffe03f */
[----:B------:R-:W-:Y:S01]  /*78e0*/  UIADD3 UR17, UR17, 0xe050, URZ ;  /* 0x0000e05011117890 */ /* 0x000fe2000fffe03f */
[----:B------:R-:W-:-:S08]  /*78f0*/  UMOV UR4, 0x0 ;  /* 0x0000000000047882 */ /* 0x000fd00000000000 */
[----:B------:R1:W-:Y:S02]  /*7900*/  UTMALDG.4D [UR16], [UR8], desc[UR4] ;  /* 0x00000410080075b4 */ /* 0x0003e40008019000 */
[----:B-1----:R-:W-:Y:S01]  /*7910*/  NOP ;  /* 0x0000000000007918 */ /* 0x002fe20000000000 */
.L_x_80:
[----:B------:R-:W-:Y:S05]  /*7920*/  BSYNC B0 ;  /* 0x0000000000007941 */ /* 0x000fea0003800000 */
.L_x_79:
[----:B------:R-:W-:Y:S01]  /*7930*/  BSSY B0, `(.L_x_84) ;  /* 0x0000027000007945 */ /* 0x000fe20003800000 */
[----:B------:R-:W-:-:S03]  /*7940*/  IMAD.MOV.U32 R8, RZ, RZ, RZ ;  /* 0x000000ffff087224 */ /* 0x000fc600078e00ff */
[----:B------:R-:W-:Y:S05]  /*7950*/  @!P4 BRA `(.L_x_85) ;  /* 0x000000000090c947 */ /* 0x000fea0003800000 */
[----:B------:R-:W1:Y:S01]  /*7960*/  S2R R5, SR_CgaCtaId ;  /* 0x0000000000057919 */ /* 0x000e620000008800 */
[----:B------:R-:W-:Y:S02]  /*7970*/  MOV R4, 0x400 ;  /* 0x0000040000047802 */ /* 0x000fe40000000f00 */
[----:B------:R-:W-:-:S04]  /*7980*/  MOV R7, 0x1 ;  /* 0x0000000100077802 */ /* 0x000fc80000000f00 */
[----:B------:R-:W-:Y:S02]  /*7990*/  SHF.L.U32 R7, R7, 0x1f, RZ ;  /* 0x0000001f07077819 */ /* 0x000fe400000006ff */
[----:B-1----:R-:W-:-:S05]  /*79a0*/  LEA R5, R5, R4, 0x18 ;  /* 0x0000000405057211 */ /* 0x002fca00078ec0ff */
[----:B------:R-:W-:-:S04]  /*79b0*/  IMAD R4, R2, 0x8, R5 ;  /* 0x0000000802047824 */ /* 0x000fc800078e0205 */
[----:B------:R-:W1:Y:S02]  /*79c0*/  SYNCS.PHASECHK.TRANS64.TRYWAIT P0, [R4+URZ+0xe028], R7 ;  /* 0x00e02807040075a7 */ /* 0x000e64000800017f */
[----:B-1----:R-:W-:Y:S05]  /*79d0*/  @!P0 BRA `(.L_x_86) ;  /* 0x0000000c00088947 */ /* 0x002fea0003800000 */
.L_x_111:
        /* <DEDUP_REMOVED lines=8> */
.L_x_87:
[----:B------:R-:W-:-:S04]  /*7a60*/  LOP3.LUT P0, RZ, R0, 0x1f, RZ, 0xc0, !PT ;  /* 0x0000001f00ff7812 */ /* 0x000fc8000780c0ff */
[----:B------:R-:W-:-:S13]  /*7a70*/  PLOP3.LUT P0, PT, P0, P2, PT, 0x2a, 0x0 ;  /* 0x000000000000781c */ /* 0x000fda0000704572 */
[----:B------:R-:W-:Y:S05]  /*7a80*/  @P0 BRA `(.L_x_88) ;  /* 0x0000000000040947 */ /* 0x000fea0003800000 */
[----:B------:R-:W-:Y:S01]  /*7a90*/  BPT.TRAP 0x1 ;  /* 0x000000040000795c */ /* 0x000fe20000300000 */
.L_x_88:
[----:B------:R-:W-:Y:S01]  /*7aa0*/  IMAD R5, R2, 0x2000, R5 ;  /* 0x0000200002057824 */ /* 0x000fe200078e0205 */
[----:B------:R-:W-:Y:S01]  /*7ab0*/  R2UR UR17, R4 ;  /* 0x00000000041172ca */ /* 0x000fe200000e0000 */
[----:B------:R-:W-:Y:S01]  /*7ac0*/  ULDC.64 UR4, c[0x0][0x198] ;  /* 0x0000660000047ab9 */ /* 0x000fe20000000a00 */
[----:B------:R-:W-:Y:S01]  /*7ad0*/  UMOV UR8, 0x0 ;  /* 0x0000000000087882 */ /* 0x000fe20000000000 */
[----:B------:R-:W-:Y:S01]  /*7ae0*/  UIADD3 UR4, UP0, UR4, 0x2f0, URZ ;  /* 0x000002f004047890 */ /* 0x000fe2000ff1e03f */
[----:B------:R-:W-:Y:S01]  /*7af0*/  R2UR UR16, R5 ;  /* 0x00000000051072ca */ /* 0x000fe200000e0000 */
[----:B------:R-:W-:Y:S01]  /*7b00*/  UMOV UR9, 0x10000000 ;  /* 0x1000000000097882 */ /* 0x000fe20000000000 */
[----:B------:R-:W-:Y:S01]  /*7b10*/  UMOV UR18, URZ ;  /* 0x0000003f00127c82 */ /* 0x000fe20008000000 */
[----:B------:R-:W-:Y:S01]  /*7b20*/  UIADD3.X UR5, URZ, UR5, URZ, UP0, !UPT ;  /* 0x000000053f057290 */ /* 0x000fe200087fe43f */
[----:B------:R-:W-:Y:S01]  /*7b30*/  IADD3 R2, R2, 0x1, RZ ;  /* 0x0000000102027810 */ /* 0x000fe20007ffe0ff */
[----:B------:R-:W-:Y:S01]  /*7b40*/  UMOV UR19, URZ ;  /* 0x0000003f00137c82 */ /* 0x000fe20008000000 */
[----:B------:R-:W-:-:S03]  /*7b50*/  IMAD.MOV.U32 R8, RZ, RZ, 0x1 ;  /* 0x00000001ff087424 */ /* 0x000fc600078e00ff */
[----:B------:R-:W-:-:S04]  /*7b60*/  UIADD3 UR17, UR17, 0xe000, URZ ;  /* 0x0000e00011117890 */ /* 0x000fc8000fffe03f */
[----:B------:R-:W-:-:S09]  /*7b70*/  UIADD3 UR16, UR16, 0x4000, URZ ;  /* 0x0000400010107890 */ /* 0x000fd2000fffe03f */
[----:B------:R1:W-:Y:S02]  /*7b80*/  UTMALDG.4D [UR16], [UR4], desc[UR8] ;  /* 0x00000810040075b4 */ /* 0x0003e40008019000 */
[----:B-1----:R-:W-:Y:S01]  /*7b90*/  NOP ;  /* 0x0000000000007918 */ /* 0x002fe20000000000 */
.L_x_85:
[----:B------:R-:W-:Y:S05]  /*7ba0*/  BSYNC B0 ;  /* 0x0000000000007941 */ /* 0x000fea0003800000 */
.L_x_84:
[----:B------:R-:W-:-:S13]  /*7bb0*/  ISETP.GE.AND P0, PT, R3, 0x41, PT ;  /* 0x000000410300780c */ /* 0x000fda0003f06270 */
[----:B------:R-:W-:Y:S05]  /*7bc0*/  @!P0 EXIT ;  /* 0x000000000000894d */ /* 0x000fea0003800000 */
[----:B------:R-:W-:Y:S01]  /*7bd0*/  IADD3 R3, R3, 0x3f, RZ ;  /* 0x0000003f03037810 */ /* 0x000fe20007ffe0ff */
[----:B------:R-:W-:Y:S01]  /*7be0*/  BSSY B0, `(.L_x_89) ;  /* 0x000005b000007945 */ /* 0x000fe20003800000 */
[----:B------:R-:W-:Y:S02]  /*7bf0*/  LOP3.LUT P0, RZ, R0, 0x1f, RZ, 0xc0, !PT ;  /* 0x0000001f00ff7812 */ /* 0x000fe4000780c0ff */
[----:B------:R-:W-:Y:S02]  /*7c00*/  SHF.R.S32.HI R0, RZ, 0x1f, R3 ;  /* 0x0000001fff007819 */ /* 0x000fe40000011403 */
[----:B------:R-:W-:Y:S02]  /*7c10*/  PLOP3.LUT P0, PT, P0, P2, PT, 0x2a, 0x0 ;  /* 0x000000000000781c */ /* 0x000fe40000704572 */
[----:B------:R-:W-:Y:S01]  /*7c20*/  LEA.HI R0, R0, R3, RZ, 0x6 ;  /* 0x0000000300007211 */ /* 0x000fe200078f30ff */
[----:B------:R-:W-:-:S03]  /*7c30*/  IMAD.U32 R3, RZ, RZ, UR6 ;  /* 0x00000006ff037e24 */ /* 0x000fc6000f8e00ff */
[----:B------:R-:W-:Y:S02]  /*7c40*/  SHF.R.S32.HI R4, RZ, 0x6, R0 ;  /* 0x00000006ff047819 */ /* 0x000fe40000011400 */
[----:B------:R-:W-:Y:S01]  /*7c50*/  LOP3.LUT R0, R3, 0x2, RZ, 0xfc, !PT ;  /* 0x0000000203007812 */ /* 0x000fe200078efcff */
[----:B------:R-:W-:Y:S01]  /*7c60*/  IMAD.MOV.U32 R3, RZ, RZ, 0x1 ;  /* 0x00000001ff037424 */ /* 0x000fe200078e00ff */
[----:B------:R-:W-:-:S07]  /*7c70*/  SHF.L.U32 R4, R4, 0x1, RZ ;  /* 0x0000000104047819 */ /* 0x000fce00000006ff */
.L_x_100:
[----:B------:R-:W-:Y:S04]  /*7c80*/  BSSY B1, `(.L_x_90) ;  /* 0x0000025000017945 */ /* 0x000fe80003800000 */
[----:B------:R-:W-:Y:S05]  /*7c90*/  @!P3 BRA `(.L_x_91) ;  /* 0x00000000008cb947 */ /* 0x000fea0003800000 */
[----:B------:R-:W1:Y:S01]  /*7ca0*/  S2R R6, SR_CgaCtaId ;  /* 0x0000000000067919 */ /* 0x000e620000008800 */
[----:B------:R-:W-:-:S04]  /*7cb0*/  MOV R5, 0x400 ;  /* 0x0000040000057802 */ /* 0x000fc80000000f00 */
[----:B-1----:R-:W-:Y:S02]  /*7cc0*/  LEA R7, R6, R5, 0x18 ;  /* 0x0000000506077211 */ /* 0x002fe400078ec0ff */
[----:B------:R-:W-:Y:S02]  /*7cd0*/  SHF.L.U32 R5, R3, 0x1f, RZ ;  /* 0x0000001f03057819 */ /* 0x000fe400000006ff */
[----:B------:R-:W-:-:S04]  /*7ce0*/  LEA R6, R2, R7, 0x3 ;  /* 0x0000000702067211 */ /* 0x000fc800078e18ff */
[----:B------:R-:W1:Y:S02]  /*7cf0*/  SYNCS.PHASECHK.TRANS64.TRYWAIT P4, [R6+URZ+0xe028], R5 ;  /* 0x00e02805060075a7 */ /* 0x000e64000808017f */
[----:B-1----:R-:W-:Y:S05]  /*7d00*/  @!P4 BRA `(.L_x_92) ;  /* 0x000000080050c947 */ /* 0x002fea0003800000 */
.L_x_112:
[----:B-1----:R-:W-:-:S04]  /*7d10*/  @P2 IMAD.MOV.U32 R5, RZ, RZ, 0x2000 ;  /* 0x00002000ff052424 */ /* 0x002fc800078e00ff */
[----:B------:R1:W-:Y:S02]  /*7d20*/  @P2 SYNCS.ARRIVE.TRANS64 RZ, [R6+URZ+0xe000], R5 ;  /* 0x00e0000506ff29a7 */ /* 0x0003e4000800003f */
[----:B-1----:R-:W-:-:S04]  /*7d30*/  PRMT R5, R0, 0x9910, RZ ;  /* 0x0000991000057816 */ /* 0x002fc800000000ff */
[----:B------:R-:W-:-:S13]  /*7d40*/  ISETP.NE.AND P4, PT, R5, 0x2, PT ;  /* 0x000000020500780c */ /* 0x000fda0003f85270 */
[----:B------:R-:W-:Y:S05]  /*7d50*/  @P4 BRA `(.L_x_93) ;  /* 0x0000000000044947 */ /* 0x000fea0003800000 */
[----:B------:R-:W-:Y:S01]  /*7d60*/  BPT.TRAP 0x1 ;  /* 0x000000040000795c */ /* 0x000fe20000300000 */
.L_x_93:
[----:B------:R-:W-:Y:S05]  /*7d70*/  @P0 BRA `(.L_x_94) ;  /* 0x0000000000040947 */ /* 0x000fea0003800000 */
[----:B------:R-:W-:Y:S01]  /*7d80*/  BPT.TRAP 0x1 ;  /* 0x000000040000795c */ /* 0x000fe20000300000 */
.L_x_94:
[----:B------:R-:W-:Y:S01]  /*7d90*/  LEA R7, R2, R7, 0xd ;  /* 0x0000000702077211 */ /* 0x000fe200078e68ff */
[----:B------:R-:W-:Y:S01]  /*7da0*/  ULDC.64 UR4, c[0x0][0x198] ;  /* 0x0000660000047ab9 */ /* 0x000fe20000000a00 */
[----:B------:R-:W-:Y:S01]  /*7db0*/  R2UR UR17, R6 ;  /* 0x00000000061172ca */ /* 0x000fe200000e0000 */
[----:B------:R-:W-:Y:S01]  /*7dc0*/  UIADD3 UR4, UP0, UR4, 0x1f0, URZ ;  /* 0x000001f004047890 */ /* 0x000fe2000ff1e03f */
[----:B------:R-:W-:Y:S01]  /*7dd0*/  R2UR UR16, R7 ;  /* 0x00000000071072ca */ /* 0x000fe200000e0000 */
[----:B------:R-:W-:Y:S01]  /*7de0*/  UMOV UR8, 0x0 ;  /* 0x0000000000087882 */ /* 0x000fe20000000000 */
[----:B------:R-:W-:Y:S01]  /*7df0*/  R2UR UR19, R8 ;  /* 0x00000000081372ca */ /* 0x000fe200000e0000 */
[----:B------:R-:W-:Y:S01]  /*7e00*/  UIADD3.X UR5, URZ, UR5, URZ, UP0, !UPT ;  /* 0x000000053f057290 */ /* 0x000fe200087fe43f */
[----:B------:R-:W-:Y:S01]  /*7e10*/  VIADD R5, R2, 0x1 ;  /* 0x0000000102057836 */ /* 0x000fe20000000000 */
[----:B------:R-:W-:Y:S01]  /*7e20*/  UMOV UR9, 0x10000000 ;  /* 0x1000000000097882 */ /* 0x000fe20000000000 */
[----:B------:R-:W-:-:S03]  /*7e30*/  UMOV UR18, URZ ;  /* 0x0000003f00127c82 */ /* 0x000fc60008000000 */
[----:B------:R-:W-:Y:S02]  /*7e40*/  ISETP.NE.AND P4, PT, R5, 0x5, PT ;  /* 0x000000050500780c */ /* 0x000fe40003f85270 */
[----:B------:R-:W-:Y:S02]  /*7e50*/  UIADD3 UR17, UR17, 0xe000, URZ ;  /* 0x0000e00011117890 */ /* 0x000fe4000fffe03f */
[----:B------:R-:W-:Y:S01]  /*7e60*/  UIADD3 UR16, UR16, 0x4000, URZ ;  /* 0x0000400010107890 */ /* 0x000fe2000fffe03f */
[----:B------:R-:W-:Y:S01]  /*7e70*/  SEL R2, RZ, 0x1, P4 ;  /* 0x00000001ff027807 */ /* 0x000fe20002000000 */
[----:B------:R-:W-:-:S03]  /*7e80*/  USHF.L.U32 UR19, UR19, 0x6, URZ ;  /* 0x0000000613137899 */ /* 0x000fc6000800063f */
[----:B------:R-:W-:Y:S02]  /*7e90*/  LOP3.LUT R3, R3, R2, RZ, 0x3c, !PT ;  /* 0x0000000203037212 */ /* 0x000fe400078e3cff */
[----:B------:R-:W-:-:S04]  /*7ea0*/  SEL R2, R5, RZ, P4 ;  /* 0x000000ff05027207 */ /* 0x000fc80002000000 */
[----:B------:R1:W-:Y:S02]  /*7eb0*/  UTMALDG.4D [UR16], [UR4], desc[UR8] ;  /* 0x00000810040075b4 */ /* 0x0003e40008019000 */
[----:B-1----:R-:W-:Y:S01]  /*7ec0*/  NOP ;  /* 0x0000000000007918 */ /* 0x002fe20000000000 */
.L_x_91:
[----:B------:R-:W-:Y:S05]  /*7ed0*/  BSYNC B1 ;  /* 0x0000000000017941 */ /* 0x000fea0003800000 */
.L_x_90:
[----:B------:R-:W-:Y:S01]  /*7ee0*/  ISETP.LT.OR P4, PT, R4, 0x4, !P3 ;  /* 0x000000040400780c */ /* 0x000fe20005f81670 */
[----:B------:R-:W-:-:S12]  /*7ef0*/  BSSY B1, `(.L_x_95) ;  /* 0x0000026000017945 */ /* 0x000fd80003800000 */
[----:B------:R-:W-:Y:S05]  /*7f00*/  @P4 BRA `(.L_x_96) ;  /* 0x0000000000904947 */ /* 0x000fea0003800000 */
[----:B------:R-:W1:Y:S01]  /*7f10*/  S2R R6, SR_CgaCtaId ;  /* 0x0000000000067919 */ /* 0x000e620000008800 */
[----:B------:R-:W-:Y:S02]  /*7f20*/  MOV R5, 0x400 ;  /* 0x0000040000057802 */ /* 0x000fe40000000f00 */
[----:B------:R-:W-:Y:S02]  /*7f30*/  SHF.L.U32 R7, R3, 0x1f, RZ ;  /* 0x0000001f03077819 */ /* 0x000fe400000006ff */
[----:B-1----:R-:W-:-:S04]  /*7f40*/  LEA R5, R6, R5, 0x18 ;  /* 0x0000000506057211 */ /* 0x002fc800078ec0ff */
[----:B------:R-:W-:-:S04]  /*7f50*/  LEA R6, R2, R5, 0x3 ;  /* 0x0000000502067211 */ /* 0x000fc800078e18ff */
[----:B------:R-:W1:Y:S02]  /*7f60*/  SYNCS.PHASECHK.TRANS64.TRYWAIT P4, [R6+URZ+0xe028], R7 ;  /* 0x00e02807060075a7 */ /* 0x000e64000808017f */
[----:B-1----:R-:W-:Y:S05]  /*7f70*/  @!P4 BRA `(.L_x_97) ;  /* 0x0000000400c8c947 */ /* 0x002fea0003800000 */
.L_x_113:
[----:B-1----:R-:W-:-:S04]  /*7f80*/  @P1 IMAD.MOV.U32 R7, RZ, RZ, 0x2000 ;  /* 0x00002000ff071424 */ /* 0x002fc800078e00ff */
[----:B------:R1:W-:Y:S02]  /*7f90*/  @P1 SYNCS.ARRIVE.TRANS64 RZ, [R6+URZ+0xe000], R7 ;  /* 0x00e0000706ff19a7 */ /* 0x0003e4000800003f */
[----:B-1----:R-:W-:-:S04]  /*7fa0*/  PRMT R7, R0, 0x9910, RZ ;  /* 0x0000991000077816 */ /* 0x002fc800000000ff */
[----:B------:R-:W-:-:S13]  /*7fb0*/  ISETP.NE.AND P4, PT, R7, 0x2, PT ;  /* 0x000000020700780c */ /* 0x000fda0003f85270 */
[----:B------:R-:W-:Y:S05]  /*7fc0*/  @P4 BRA `(.L_x_98) ;  /* 0x0000000000044947 */ /* 0x000fea0003800000 */
[----:B------:R-:W-:Y:S01]  /*7fd0*/  BPT.TRAP 0x1 ;  /* 0x000000040000795c */ /* 0x000fe20000300000 */
.L_x_98:
[----:B------:R-:W-:Y:S05]  /*7fe0*/  @P0 BRA `(.L_x_99) ;  /* 0x0000000000040947 */ /* 0x000fea0003800000 */
[----:B------:R-:W-:Y:S01]  /*7ff0*/  BPT.TRAP 0x1 ;  /* 0x000000040000795c */ /* 0x000fe20000300000 */
.L_x_99:
        /* <DEDUP_REMOVED lines=10> */
[----:B------:R-:W-:Y:S01]  /*80a0*/  UMOV UR18, URZ ;  /* 0x0000003f00127c82 */ /* 0x000fe20008000000 */
[----:B------:R-:W-:-:S02]  /*80b0*/  IADD3 R8, R8, 0x1, RZ ;  /* 0x0000000108087810 */ /* 0x000fc40007ffe0ff */
[C---:B------:R-:W-:Y:S02]  /*80c0*/  ISETP.NE.AND P4, PT, R2.reuse, 0x5, PT ;  /* 0x000000050200780c */ /* 0x040fe40003f85270 */
[----:B------:R-:W-:Y:S02]  /*80d0*/  UIADD3 UR17, UR17, 0xe000, URZ ;  /* 0x0000e00011117890 */ /* 0x000fe4000fffe03f */
[----:B------:R-:W-:Y:S01]  /*80e0*/  UIADD3 UR16, UR16, 0x4000, URZ ;  /* 0x0000400010107890 */ /* 0x000fe2000fffe03f */
[----:B------:R-:W-:Y:S01]  /*80f0*/  SEL R6, RZ, 0x1, P4 ;  /* 0x00000001ff067807 */ /* 0x000fe20002000000 */
[----:B------:R-:W-:Y:S01]  /*8100*/  USHF.L.U32 UR19, UR19, 0x6, URZ ;  /* 0x0000000613137899 */ /* 0x000fe2000800063f */
[----:B------:R-:W-:Y:S02]  /*8110*/  SEL R2, R2, RZ, P4 ;  /* 0x000000ff02027207 */ /* 0x000fe40002000000 */
[----:B------:R-:W-:-:S06]  /*8120*/  LOP3.LUT R3, R3, R6, RZ, 0x3c, !PT ;  /* 0x0000000603037212 */ /* 0x000fcc00078e3cff */
[----:B------:R1:W-:Y:S02]  /*8130*/  UTMALDG.4D [UR16], [UR4], desc[UR8] ;  /* 0x00000810040075b4 */ /* 0x0003e40008019000 */
[----:B-1----:R-:W-:Y:S01]  /*8140*/  NOP ;  /* 0x0000000000007918 */ /* 0x002fe20000000000 */
.L_x_96:
[----:B------:R-:W-:Y:S05]  /*8150*/  BSYNC B1 ;  /* 0x0000000000017941 */ /* 0x000fea0003800000 */
.L_x_95:
[C---:B------:R-:W-:Y:S01]  /*8160*/  ISETP.GT.AND P4, PT, R4.reuse, 0x4, PT ;  /* 0x000000040400780c */ /* 0x040fe20003f84270 */
[----:B------:R-:W-:-:S12]  /*8170*/  VIADD R4, R4, 0xfffffffe ;  /* 0xfffffffe04047836 */ /* 0x000fd80000000000 */
[----:B------:R-:W-:Y:S05]  /*8180*/  @P4 BRA `(.L_x_100) ;  /* 0xfffffff800bc4947 */ /* 0x000fea000383ffff */
[----:B------:R-:W-:Y:S05]  /*8190*/  BSYNC B0 ;  /* 0x0000000000007941 */ /* 0x000fea0003800000 */
.L_x_89:
[----:B------:R-:W-:Y:S05]  /*81a0*/  EXIT ;  /* 0x000000000000794d */ /* 0x000fea0003800000 */
.L_x_15:
[----:B--2---:R-:W-:-:S04]  /*81b0*/  MOV R3, UR6 ;  /* 0x0000000600037c02 */ /* 0x004fc80008000f00 */
[----:B------:R2:W3:Y:S03]  /*81c0*/  SYNCS.PHASECHK.TRANS64.TRYWAIT P1, [R3+URZ+0xe050], R2 ;  /* 0x00e05002030075a7 */ /* 0x0004e6000802017f */
[----:B---3--:R-:W-:Y:S05]  /*81d0*/  @!P1 NANOSLEEP.SYNCS 0x989680 ;  /* 0x009896800000995d */ /* 0x008fea0003900000 */
[----:B------:R-:W3:Y:S02]  /*81e0*/  @!P1 SYNCS.PHASECHK.TRANS64 P1, [R3+URZ+0xe050], R2 ;  /* 0x00e05002030095a7 */ /* 0x000ee4000802007f */
[----:B---3--:R-:W-:Y:S05]  /*81f0*/  @!P1 BRA `(.L_x_15) ;  /* 0xfffffffc00ec9947 */ /* 0x008fea000383ffff */
[----:B------:R-:W-:Y:S05]  /*8200*/  BRA `(.L_x_101) ;  /* 0xffffff8800e87947 */ /* 0x000fea000383ffff */
.L_x_17:
[----:B--2---:R-:W-:-:S04]  /*8210*/  IMAD.U32 R2, RZ, RZ, UR37 ;  /* 0x00000025ff027e24 */ /* 0x004fc8000f8e00ff */
[----:B------:R2:W3:Y:S03]  /*8220*/  SYNCS.PHASECHK.TRANS64.TRYWAIT P1, [R2+URZ+0xe000], R7 ;  /* 0x00e00007020075a7 */ /* 0x0004e6000802017f */
[----:B---3--:R-:W-:Y:S05]  /*8230*/  @!P1 NANOSLEEP.SYNCS 0x989680 ;  /* 0x009896800000995d */ /* 0x008fea0003900000 */
[----:B------:R-:W3:Y:S02]  /*8240*/  @!P1 SYNCS.PHASECHK.TRANS64 P1, [R2+URZ+0xe000], R7 ;  /* 0x00e00007020095a7 */ /* 0x000ee4000802007f */
[----:B---3--:R-:W-:Y:S05]  /*8250*/  @!P1 BRA `(.L_x_17) ;  /* 0xfffffffc00ec9947 */ /* 0x008fea000383ffff */
[----:B------:R-:W-:Y:S05]  /*8260*/  BRA `(.L_x_102) ;  /* 0xffffff8800f07947 */ /* 0x000fea000383ffff */
.L_x_18:
[----:B--2---:R-:W-:-:S04]  /*8270*/  MOV R3, UR23 ;  /* 0x0000001700037c02 */ /* 0x004fc80008000f00 */
[----:B------:R2:W3:Y:S03]  /*8280*/  SYNCS.PHASECHK.TRANS64.TRYWAIT P1, [R3+URZ+-0x8], R2 ;  /* 0xfffff802030075a7 */ /* 0x0004e6000802017f */
[----:B---3--:R-:W-:Y:S05]  /*8290*/  @!P1 NANOSLEEP.SYNCS 0x989680 ;  /* 0x009896800000995d */ /* 0x008fea0003900000 */
[----:B------:R-:W3:Y:S02]  /*82a0*/  @!P1 SYNCS.PHASECHK.TRANS64 P1, [R3+URZ+-0x8], R2 ;  /* 0xfffff802030095a7 */ /* 0x000ee4000802007f */
[----:B---3--:R-:W-:Y:S05]  /*82b0*/  @!P1 BRA `(.L_x_18) ;  /* 0xfffffffc00ec9947 */ /* 0x008fea000383ffff */
[----:B------:R-:W-:Y:S05]  /*82c0*/  BRA `(.L_x_103) ;  /* 0xffffff8800ec7947 */ /* 0x000fea000383ffff */
.L_x_20:
[----:B-1----:R-:W-:-:S04]  /*82d0*/  IMAD.U32 R8, RZ, RZ, UR37 ;  /* 0x00000025ff087e24 */ /* 0x002fc8000f8e00ff */
[----:B------:R1:W2:Y:S03]  /*82e0*/  SYNCS.PHASECHK.TRANS64.TRYWAIT P1, [R8+URZ+0xe008], R7 ;  /* 0x00e00807080075a7 */ /* 0x0002a6000802017f */
[----:B--2---:R-:W-:Y:S05]  /*82f0*/  @!P1 NANOSLEEP.SYNCS 0x989680 ;  /* 0x009896800000995d */ /* 0x004fea0003900000 */
[----:B------:R-:W2:Y:S02]  /*8300*/  @!P1 SYNCS.PHASECHK.TRANS64 P1, [R8+URZ+0xe008], R7 ;  /* 0x00e00807080095a7 */ /* 0x000ea4000802007f */
[----:B--2---:R-:W-:Y:S05]  /*8310*/  @!P1 BRA `(.L_x_20) ;  /* 0xfffffffc00ec9947 */ /* 0x004fea000383ffff */
[----:B------:R-:W-:Y:S05]  /*8320*/  BRA `(.L_x_104) ;  /* 0xffffffa000787947 */ /* 0x000fea000383ffff */
.L_x_25:
[----:B-1----:R-:W-:-:S04]  /*8330*/  MOV R13, UR6 ;  /* 0x00000006000d7c02 */ /* 0x002fc80008000f00 */
[----:B------:R1:W2:Y:S03]  /*8340*/  SYNCS.PHASECHK.TRANS64.TRYWAIT P2, [R13+URZ+0xe000], R4 ;  /* 0x00e000040d0075a7 */ /* 0x0002a6000804017f */
[----:B--2---:R-:W-:Y:S05]  /*8350*/  @!P2 NANOSLEEP.SYNCS 0x989680 ;  /* 0x009896800000a95d */ /* 0x004fea0003900000 */
[----:B------:R-:W2:Y:S02]  /*8360*/  @!P2 SYNCS.PHASECHK.TRANS64 P2, [R13+URZ+0xe000], R4 ;  /* 0x00e000040d00a5a7 */ /* 0x000ea4000804007f */
[----:B--2---:R-:W-:Y:S05]  /*8370*/  @!P2 BRA `(.L_x_25) ;  /* 0xfffffffc00eca947 */ /* 0x004fea000383ffff */
[----:B------:R-:W-:Y:S05]  /*8380*/  BRA `(.L_x_105) ;  /* 0xffffffa400407947 */ /* 0x000fea000383ffff */
.L_x_29:
[----:B-1----:R-:W-:-:S04]  /*8390*/  IMAD.U32 R8, RZ, RZ, UR6 ;  /* 0x00000006ff087e24 */ /* 0x002fc8000f8e00ff */
[----:B------:R1:W2:Y:S03]  /*83a0*/  SYNCS.PHASECHK.TRANS64.TRYWAIT P2, [R8+URZ+0xe000], R11 ;  /* 0x00e0000b080075a7 */ /* 0x0002a6000804017f */
[----:B--2---:R-:W-:Y:S05]  /*83b0*/  @!P2 NANOSLEEP.SYNCS 0x989680 ;  /* 0x009896800000a95d */ /* 0x004fea0003900000 */
[----:B------:R-:W2:Y:S02]  /*83c0*/  @!P2 SYNCS.PHASECHK.TRANS64 P2, [R8+URZ+0xe000], R11 ;  /* 0x00e0000b0800a5a7 */ /* 0x000ea4000804007f */
[----:B--2---:R-:W-:Y:S05]  /*83d0*/  @!P2 BRA `(.L_x_29) ;  /* 0xfffffffc00eca947 */ /* 0x004fea000383ffff */
[----:B------:R-:W-:Y:S05]  /*83e0*/  BRA `(.L_x_28) ;  /* 0xffffffb800587947 */ /* 0x000fea000383ffff */
.L_x_37:
[----:B-1----:R-:W-:-:S04]  /*83f0*/  MOV R11, UR6 ;  /* 0x00000006000b7c02 */ /* 0x002fc80008000f00 */
[----:B------:R1:W2:Y:S03]  /*8400*/  SYNCS.PHASECHK.TRANS64.TRYWAIT P2, [R11+URZ+0xe000], R4 ;  /* 0x00e000040b0075a7 */ /* 0x0002a6000804017f */
[----:B--2---:R-:W-:Y:S05]  /*8410*/  @!P2 NANOSLEEP.SYNCS 0x989680 ;  /* 0x009896800000a95d */ /* 0x004fea0003900000 */
[----:B------:R-:W2:Y:S02]  /*8420*/  @!P2 SYNCS.PHASECHK.TRANS64 P2, [R11+URZ+0xe000], R4 ;  /* 0x00e000040b00a5a7 */ /* 0x000ea4000804007f */
[----:B--2---:R-:W-:Y:S05]  /*8430*/  @!P2 BRA `(.L_x_37) ;  /* 0xfffffffc00eca947 */ /* 0x004fea000383ffff */
[----:B------:R-:W-:Y:S05]  /*8440*/  BRA `(.L_x_106) ;  /* 0xffffffbc00487947 */ /* 0x000fea000383ffff */
.L_x_41:
[----:B-1----:R-:W-:-:S04]  /*8450*/  IMAD.U32 R9, RZ, RZ, UR6 ;  /* 0x00000006ff097e24 */ /* 0x002fc8000f8e00ff */
[----:B------:R1:W2:Y:S03]  /*8460*/  SYNCS.PHASECHK.TRANS64.TRYWAIT P2, [R9+URZ+0xe000], R10 ;  /* 0x00e0000a090075a7 */ /* 0x0002a6000804017f */
[----:B--2---:R-:W-:Y:S05]  /*8470*/  @!P2 NANOSLEEP.SYNCS 0x989680 ;  /* 0x009896800000a95d */ /* 0x004fea0003900000 */
[----:B------:R-:W2:Y:S02]  /*8480*/  @!P2 SYNCS.PHASECHK.TRANS64 P2, [R9+URZ+0xe000], R10 ;  /* 0x00e0000a0900a5a7 */ /* 0x000ea4000804007f */
[----:B--2---:R-:W-:Y:S05]  /*8490*/  @!P2 BRA `(.L_x_41) ;  /* 0xfffffffc00eca947 */ /* 0x004fea000383ffff */
[----:B------:R-:W-:Y:S05]  /*84a0*/  BRA `(.L_x_40) ;  /* 0xffffffd400647947 */ /* 0x000fea000383ffff */
.L_x_57:
[----:B-1----:R-:W-:-:S04]  /*84b0*/  MOV R3, UR23 ;  /* 0x0000001700037c02 */ /* 0x002fc80008000f00 */
[----:B------:R1:W2:Y:S03]  /*84c0*/  SYNCS.PHASECHK.TRANS64.TRYWAIT P0, [R3+URZ+0x8], R0 ;  /* 0x00000800030075a7 */ /* 0x0002a6000800017f */
[----:B--2---:R-:W-:Y:S05]  /*84d0*/  @!P0 NANOSLEEP.SYNCS 0x989680 ;  /* 0x009896800000895d */ /* 0x004fea0003900000 */
[----:B------:R-:W2:Y:S02]  /*84e0*/  @!P0 SYNCS.PHASECHK.TRANS64 P0, [R3+URZ+0x8], R0 ;  /* 0x00000800030085a7 */ /* 0x000ea4000800007f */
[----:B--2---:R-:W-:Y:S05]  /*84f0*/  @!P0 BRA `(.L_x_57) ;  /* 0xfffffffc00ec8947 */ /* 0x004fea000383ffff */
[----:B------:R-:W-:Y:S05]  /*8500*/  BRA `(.L_x_107) ;  /* 0xffffffdc00987947 */ /* 0x000fea000383ffff */
.L_x_71:
[----:B--2---:R2:W4:Y:S02]  /*8510*/  SYNCS.PHASECHK.TRANS64.TRYWAIT P0, [R4+URZ+0xe060], R3 ;  /* 0x00e06003040075a7 */ /* 0x004524000800017f */
[----:B----4-:R-:W-:Y:S05]  /*8520*/  @!P0 NANOSLEEP.SYNCS 0x989680 ;  /* 0x009896800000895d */ /* 0x010fea0003900000 */
[----:B------:R-:W4:Y:S02]  /*8530*/  @!P0 SYNCS.PHASECHK.TRANS64 P0, [R4+URZ+0xe060], R3 ;  /* 0x00e06003040085a7 */ /* 0x000f24000800007f */
[----:B----4-:R-:W-:Y:S05]  /*8540*/  @!P0 BRA `(.L_x_71) ;  /* 0xfffffffc00f08947 */ /* 0x010fea000383ffff */
[----:B------:R-:W-:Y:S05]  /*8550*/  BRA `(.L_x_108) ;  /* 0xffffffec005c7947 */ /* 0x000fea000383ffff */
.L_x_76:
[----:B-1----:R1:W2:Y:S02]  /*8560*/  SYNCS.PHASECHK.TRANS64.TRYWAIT P0, [R2+URZ+0xe028], R5 ;  /* 0x00e02805020075a7 */ /* 0x0022a4000800017f */
[----:B--2---:R-:W-:Y:S05]  /*8570*/  @!P0 NANOSLEEP.SYNCS 0x989680 ;  /* 0x009896800000895d */ /* 0x004fea0003900000 */
[----:B------:R-:W2:Y:S02]  /*8580*/  @!P0 SYNCS.PHASECHK.TRANS64 P0, [R2+URZ+0xe028], R5 ;  /* 0x00e02805020085a7 */ /* 0x000ea4000800007f */
[----:B--2---:R-:W-:Y:S05]  /*8590*/  @!P0 BRA `(.L_x_76) ;  /* 0xfffffffc00f08947 */ /* 0x004fea000383ffff */
[----:B------:R-:W-:Y:S05]  /*85a0*/  BRA `(.L_x_109) ;  /* 0xffffffec00e07947 */ /* 0x000fea000383ffff */
.L_x_81:
[----:B-1----:R1:W2:Y:S02]  /*85b0*/  SYNCS.PHASECHK.TRANS64.TRYWAIT P0, [R5+URZ+0xe060], R6 ;  /* 0x00e06006050075a7 */ /* 0x0022a4000800017f */
[----:B--2---:R-:W-:Y:S05]  /*85c0*/  @!P0 NANOSLEEP.SYNCS 0x989680 ;  /* 0x009896800000895d */ /* 0x004fea0003900000 */
[----:B------:R-:W2:Y:S02]  /*85d0*/  @!P0 SYNCS.PHASECHK.TRANS64 P0, [R5+URZ+0xe060], R6 ;  /* 0x00e06006050085a7 */ /* 0x000ea4000800007f */
[----:B--2---:R-:W-:Y:S05]  /*85e0*/  @!P0 BRA `(.L_x_81) ;  /* 0xfffffffc00f08947 */ /* 0x004fea000383ffff */
[----:B------:R-:W-:Y:S05]  /*85f0*/  BRA `(.L_x_110) ;  /* 0xfffffff0005c7947 */ /* 0x000fea000383ffff */
.L_x_86:
[----:B-1----:R1:W2:Y:S02]  /*8600*/  SYNCS.PHASECHK.TRANS64.TRYWAIT P0, [R4+URZ+0xe028], R7 ;  /* 0x00e02807040075a7 */ /* 0x0022a4000800017f */
[----:B--2---:R-:W-:Y:S05]  /*8610*/  @!P0 NANOSLEEP.SYNCS 0x989680 ;  /* 0x009896800000895d */ /* 0x004fea0003900000 */
[----:B------:R-:W2:Y:S02]  /*8620*/  @!P0 SYNCS.PHASECHK.TRANS64 P0, [R4+URZ+0xe028], R7 ;  /* 0x00e02807040085a7 */ /* 0x000ea4000800007f */
[----:B--2---:R-:W-:Y:S05]  /*8630*/  @!P0 BRA `(.L_x_86) ;  /* 0xfffffffc00f08947 */ /* 0x004fea000383ffff */
[----:B------:R-:W-:Y:S05]  /*8640*/  BRA `(.L_x_111) ;  /* 0xfffffff000e47947 */ /* 0x000fea000383ffff */
.L_x_92:
[----:B-1----:R1:W2:Y:S02]  /*8650*/  SYNCS.PHASECHK.TRANS64.TRYWAIT P4, [R6+URZ+0xe028], R5 ;  /* 0x00e02805060075a7 */ /* 0x0022a4000808017f */
[----:B--2---:R-:W-:Y:S05]  /*8660*/  @!P4 NANOSLEEP.SYNCS 0x989680 ;  /* 0x009896800000c95d */ /* 0x004fea0003900000 */
[----:B------:R-:W2:Y:S02]  /*8670*/  @!P4 SYNCS.PHASECHK.TRANS64 P4, [R6+URZ+0xe028], R5 ;  /* 0x00e028050600c5a7 */ /* 0x000ea4000808007f */
[----:B--2---:R-:W-:Y:S05]  /*8680*/  @!P4 BRA `(.L_x_92) ;  /* 0xfffffffc00f0c947 */ /* 0x004fea000383ffff */
[----:B------:R-:W-:Y:S05]  /*8690*/  BRA `(.L_x_112) ;  /* 0xfffffff4009c7947 */ /* 0x000fea000383ffff */
.L_x_97:
[----:B-1----:R1:W2:Y:S02]  /*86a0*/  SYNCS.PHASECHK.TRANS64.TRYWAIT P4, [R6+URZ+0xe028], R7 ;  /* 0x00e02807060075a7 */ /* 0x0022a4000808017f */
[----:B--2---:R-:W-:Y:S05]  /*86b0*/  @!P4 NANOSLEEP.SYNCS 0x989680 ;  /* 0x009896800000c95d */ /* 0x004fea0003900000 */
[----:B------:R-:W2:Y:S02]  /*86c0*/  @!P4 SYNCS.PHASECHK.TRANS64 P4, [R6+URZ+0xe028], R7 ;  /* 0x00e028070600c5a7 */ /* 0x000ea4000808007f */
[----:B--2---:R-:W-:Y:S05]  /*86d0*/  @!P4 BRA `(.L_x_97) ;  /* 0xfffffffc00f0c947 */ /* 0x004fea000383ffff */
[----:B------:R-:W-:Y:S05]  /*86e0*/  BRA `(.L_x_113) ;  /* 0xfffffff800247947 */ /* 0x000fea000383ffff */
        .weak           $__internal_0_$__cuda_sm20_rcp_rn_f32_slowpath
        .type           $__internal_0_$__cuda_sm20_rcp_rn_f32_slowpath,@function
        .size           $__internal_0_$__cuda_sm20_rcp_rn_f32_slowpath,(.L_x_119 - $__internal_0_$__cuda_sm20_rcp_rn_f32_slowpath)
$__internal_0_$__cuda_sm20_rcp_rn_f32_slowpath:
[----:B------:R-:W-:Y:S01]  /*86f0*/  IMAD.SHL.U32 R0, R2, 0x2, RZ ;  /* 0x0000000202007824 */ /* 0x000fe200078e00ff */
[----:B------:R-:W-:Y:S04]  /*8700*/  BSSY B2, `(.L_x_114) ;  /* 0x0000030000027945 */ /* 0x000fe80003800000 */
[----:B------:R-:W-:-:S04]  /*8710*/  SHF.R.U32.HI R18, RZ, 0x18, R0 ;  /* 0x00000018ff127819 */ /* 0x000fc80000011600 */
[----:B------:R-:W-:-:S13]  /*8720*/  ISETP.NE.U32.AND P0, PT, R18, RZ, PT ;  /* 0x000000ff1200720c */ /* 0x000fda0003f05070 */
[----:B------:R-:W-:Y:S05]  /*8730*/  @P0 BRA `(.L_x_115) ;  /* 0x0000000000280947 */ /* 0x000fea0003800000 */
[----:B------:R-:W-:-:S04]  /*8740*/  SHF.L.U32 R0, R2, 0x1, RZ ;  /* 0x0000000102007819 */ /* 0x000fc800000006ff */
[----:B------:R-:W-:-:S13]  /*8750*/  ISETP.NE.AND P0, PT, R0, RZ, PT ;  /* 0x000000ff0000720c */ /* 0x000fda0003f05270 */
[----:B------:R-:W-:Y:S01]  /*8760*/  @P0 FFMA R10, R2, 1.84467440737095516160e+19, RZ ;  /* 0x5f800000020a0823 */ /* 0x000fe200000000ff */
[----:B------:R-:W-:Y:S08]  /*8770*/  @!P0 MUFU.RCP R3, R2 ;  /* 0x0000000200038308 */ /* 0x000ff00000001000 */
[----:B------:R-:W1:Y:S02]  /*8780*/  @P0 MUFU.RCP R13, R10 ;  /* 0x0000000a000d0308 */ /* 0x000e640000001000 */
[----:B-1----:R-:W-:-:S04]  /*8790*/  @P0 FFMA R0, R10, R13, -1 ;  /* 0xbf8000000a000423 */ /* 0x002fc8000000000d */
[----:B------:R-:W-:-:S04]  /*87a0*/  @P0 FADD.FTZ R0, -R0, -RZ ;  /* 0x800000ff00000221 */ /* 0x000fc80000010100 */
[----:B------:R-:W-:-:S04]  /*87b0*/  @P0 FFMA R0, R13, R0, R13 ;  /* 0x000000000d000223 */ /* 0x000fc8000000000d */
[----:B------:R-:W-:Y:S01]  /*87c0*/  @P0 FFMA R3, R0, 1.84467440737095516160e+19, RZ ;  /* 0x5f80000000030823 */ /* 0x000fe200000000ff */
[----:B------:R-:W-:Y:S06]  /*87d0*/  BRA `(.L_x_116) ;  /* 0x0000000000887947 */ /* 0x000fec0003800000 */
.L_x_115:
[----:B------:R-:W-:-:S05]  /*87e0*/  VIADD R19, R18, 0xffffff03 ;  /* 0xffffff0312137836 */ /* 0x000fca0000000000 */
[----:B------:R-:W-:-:S13]  /*87f0*/  ISETP.GT.U32.AND P0, PT, R19, 0x1, PT ;  /* 0x000000011300780c */ /* 0x000fda0003f04070 */
[----:B------:R-:W-:Y:S05]  /*8800*/  @P0 BRA `(.L_x_117) ;  /* 0x0000000000780947 */ /* 0x000fea0003800000 */
[----:B------:R-:W-:Y:S02]  /*8810*/  LOP3.LUT R0, R2, 0x7fffff, RZ, 0xc0, !PT ;  /* 0x007fffff02007812 */ /* 0x000fe400078ec0ff */
[----:B------:R-:W-:Y:S02]  /*8820*/  MOV R14, 0x3 ;  /* 0x00000003000e7802 */ /* 0x000fe40000000f00 */
[----:B------:R-:W-:Y:S02]  /*8830*/  LOP3.LUT R0, R0, 0x3f800000, RZ, 0xfc, !PT ;  /* 0x3f80000000007812 */ /* 0x000fe400078efcff */
[----:B------:R-:W-:Y:S02]  /*8840*/  SHF.L.U32 R14, R14, R19, RZ ;  /* 0x000000130e0e7219 */ /* 0x000fe400000006ff */
[----:B------:R-:W1:Y:S02]  /*8850*/  MUFU.RCP R3, R0 ;  /* 0x0000000000037308 */ /* 0x000e640000001000 */
[----:B-1----:R-:W-:-:S04]  /*8860*/  FFMA R10, R0, R3, -1 ;  /* 0xbf800000000a7423 */ /* 0x002fc80000000003 */
[----:B------:R-:W-:-:S04]  /*8870*/  FADD.FTZ R10, -R10, -RZ ;  /* 0x800000ff0a0a7221 */ /* 0x000fc80000010100 */
[CCC-:B------:R-:W-:Y:S01]  /*8880*/  FFMA.RM R12, R3.reuse, R10.reuse, R3.reuse ;  /* 0x0000000a030c7223 */ /* 0x1c0fe20000004003 */
[----:B------:R-:W-:-:S04]  /*8890*/  FFMA.RP R13, R3, R10, R3 ;  /* 0x0000000a030d7223 */ /* 0x000fc80000008003 */
[C---:B------:R-:W-:Y:S02]  /*88a0*/  LOP3.LUT R3, R12.reuse, 0x7fffff, RZ, 0xc0, !PT ;  /* 0x007fffff0c037812 */ /* 0x040fe400078ec0ff */
[----:B------:R-:W-:Y:S02]  /*88b0*/  FSETP.NEU.FTZ.AND P0, PT, R12, R13, PT ;  /* 0x0000000d0c00720b */ /* 0x000fe40003f1d000 */
[----:B------:R-:W-:Y:S02]  /*88c0*/  LOP3.LUT R3, R3, 0x800000, RZ, 0xfc, !PT ;  /* 0x0080000003037812 */ /* 0x000fe400078efcff */
[----:B------:R-:W-:Y:S02]  /*88d0*/  SEL R10, RZ, 0xffffffff, !P0 ;  /* 0xffffffffff0a7807 */ /* 0x000fe40004000000 */
[----:B------:R-:W-:-:S03]  /*88e0*/  LOP3.LUT R14, R14, R3, RZ, 0xc0, !PT ;  /* 0x000000030e0e7212 */ /* 0x000fc600078ec0ff */
[----:B------:R-:W-:Y:S01]  /*88f0*/  IMAD.MOV R10, RZ, RZ, -R10 ;  /* 0x000000ffff0a7224 */ /* 0x000fe200078e0a0a */
[----:B------:R-:W-:-:S04]  /*8900*/  SHF.R.U32.HI R14, RZ, R19, R14 ;  /* 0x00000013ff0e7219 */ /* 0x000fc8000001160e */
[----:B------:R-:W-:Y:S02]  /*8910*/  LOP3.LUT P1, RZ, R10, R19, R3, 0xf8, !PT ;  /* 0x000000130aff7212 */ /* 0x000fe4000782f803 */
[C---:B------:R-:W-:Y:S02]  /*8920*/  LOP3.LUT P0, RZ, R14.reuse, 0x1, RZ, 0xc0, !PT ;  /* 0x000000010eff7812 */ /* 0x040fe4000780c0ff */
[----:B------:R-:W-:-:S04]  /*8930*/  LOP3.LUT P2, RZ, R14, 0x2, RZ, 0xc0, !PT ;  /* 0x000000020eff7812 */ /* 0x000fc8000784c0ff */
[----:B------:R-:W-:Y:S02]  /*8940*/  PLOP3.LUT P0, PT, P0, P1, P2, 0xe0, 0x0 ;  /* 0x000000000000781c */ /* 0x000fe40000703c20 */
[----:B------:R-:W-:Y:S02]  /*8950*/  LOP3.LUT P1, RZ, R2, 0x7fffff, RZ, 0xc0, !PT ;  /* 0x007fffff02ff7812 */ /* 0x000fe4000782c0ff */
[----:B------:R-:W-:-:S04]  /*8960*/  SEL R0, RZ, 0x1, !P0 ;  /* 0x00000001ff007807 */ /* 0x000fc80004000000 */
[----:B------:R-:W-:-:S04]  /*8970*/  IADD3 R0, -R0, RZ, RZ ;  /* 0x000000ff00007210 */ /* 0x000fc80007ffe1ff */
[----:B------:R-:W-:Y:S01]  /*8980*/  ISETP.GE.AND P0, PT, R0, RZ, PT ;  /* 0x000000ff0000720c */ /* 0x000fe20003f06270 */
[----:B------:R-:W-:-:S05]  /*8990*/  VIADD R0, R18, 0xffffff04 ;  /* 0xffffff0412007836 */ /* 0x000fca0000000000 */
[----:B------:R-:W-:-:S07]  /*89a0*/  SHF.R.U32.HI R3, RZ, R0, R3 ;  /* 0x00000000ff037219 */ /* 0x000fce0000011603 */
[----:B------:R-:W-:-:S05]  /*89b0*/  @!P0 IADD3 R3, R3, 0x1, RZ ;  /* 0x0000000103038810 */ /* 0x000fca0007ffe0ff */
[----:B------:R-:W-:-:S05]  /*89c0*/  @!P1 IMAD.SHL.U32 R3, R3, 0x2, RZ ;  /* 0x0000000203039824 */ /* 0x000fca00078e00ff */
[----:B------:R-:W-:Y:S01]  /*89d0*/  LOP3.LUT R3, R3, 0x80000000, R2, 0xf8, !PT ;  /* 0x8000000003037812 */ /* 0x000fe200078ef802 */
[----:B------:R-:W-:Y:S06]  /*89e0*/  BRA `(.L_x_116) ;  /* 0x0000000000047947 */ /* 0x000fec0003800000 */
.L_x_117:
[----:B------:R1:W2:Y:S02]  /*89f0*/  MUFU.RCP R3, R2 ;  /* 0x0000000200037308 */ /* 0x0002a40000001000 */
.L_x_116:
[----:B------:R-:W-:Y:S05]  /*8a00*/  BSYNC B2 ;  /* 0x0000000000027941 */ /* 0x000fea0003800000 */
.L_x_114:
[----:B--2---:R-:W-:Y:S01]  /*8a10*/  MOV R0, R3 ;  /* 0x0000000300007202 */ /* 0x004fe20000000f00 */
[----:B-1----:R-:W-:Y:S01]  /*8a20*/  IMAD.MOV.U32 R2, RZ, RZ, R15 ;  /* 0x000000ffff027224 */ /* 0x002fe200078e000f */
[----:B------:R-:W-:-:S04]  /*8a30*/  MOV R3, 0x0 ;  /* 0x0000000000037802 */ /* 0x000fc80000000f00 */
[----:B------:R-:W-:Y:S05]  /*8a40*/  RET.REL.NODEC R2 `(_ZN7cutlass13device_kernelINS_4fmha6kernel28FmhaKernelTmaWarpSpecializedINS1_10collective30FmhaMainloopTmaWarpSpecializedINS_6half_tEffN4cute5tupleIJNS7_1CILi128EEENS9_ILi64EEESB_EEENS8_IJiNS9_ILi1EEENS8_IJiiEEEEEESF_SF_NS4_14ResidualFusionEJEEENS4_15FmhaFwdEpilogueIS6_fNS8_IJSB_SB_SB_EEEEENS2_23IndividualTileSchedulerEJEEEEEvNT_6ParamsE) ;  /* 0xffffff74026c7950 */ /* 0x000fea0003c3ffff */
.L_x_118:
[----:B------:R-:W-:-:S00]  /*8a50*/  BRA `(.L_x_118) ;  /* 0xfffffffc00fc7947 */ /* 0x000fc0000383ffff */
[----:B------:R-:W-:-:S00]  /*8a60*/  NOP ;  /* 0x0000000000007918 */ /* 0x000fc00000000000 */
        /* <DEDUP_REMOVED lines=9> */
.L_x_119:


//--------------------- .nv.global.init           --------------------------
	.section	.nv.global.init,"aw",@progbits
.nv.global.init:
	.type		$str$24,@object
	.size		$str$24,($str$25 - $str$24)
$str$24:
        /*0000*/ 	.byte	0x28, 0x61, 0x64, 0x64, 0x72, 0x65, 0x73, 0x73, 0x20, 0x26, 0x20, 0x6d, 0x61, 0x73, 0x6b, 0x29
        /*0010*/ 	.byte	0x20, 0x3d, 0x3d, 0x20, 0x30, 0x00
	.type		$str$25,@object
	.size		$str$25,(__unnamed_1 - $str$25)
$str$25:
        /*0016*/ 	.byte	0x2f, 0x74, 0x6d, 0x70, 0x2f, 0x63, 0x75, 0x74, 0x6c, 0x61, 0x73, 0x73, 0x5f, 0x73, 0x77, 0x65
        /*0026*/ 	.byte	0x65, 0x70, 0x5f, 0x73, 0x72, 0x63, 0x2f, 0x69, 0x6e, 0x63, 0x6c, 0x75, 0x64, 0x65, 0x2f, 0x63
        /*0036*/ 	.byte	0x75, 0x74, 0x65, 0x2f, 0x70, 0x6f, 0x69, 0x6e, 0x74, 0x65, 0x72, 0x5f, 0x66, 0x6c, 0x61, 0x67
        /*0046*/ 	.byte	0x67, 0x65, 0x64, 0x2e, 0x68, 0x70, 0x70, 0x00
	.type		__unnamed_1,@object
	.size		__unnamed_1,(.L_0 - __unnamed_1)
__unnamed_1:
        /*004e*/ 	.byte	0x61, 0x75, 0x74, 0x6f, 0x20, 0x63, 0x75, 0x74, 0x65, 0x3a, 0x3a, 0x61, 0x73, 0x5f, 0x70, 0x6f
        /* <DEDUP_REMOVED lines=27> */
        /*020e*/ 	.byte	0x3e, 0x3e, 0x3e, 0x3e, 0x3e, 0x5d, 0x00
.L_0:


//--------------------- .nv.shared._ZN7cutlass13device_kernelINS_4fmha6kernel28FmhaKernelTmaWarpSpecializedINS1_10collective30FmhaMainloopTmaWarpSpecializedINS_6half_tEffN4cute5tupleIJNS7_1CILi128EEENS9_ILi64EEESB_EEENS8_IJiNS9_ILi1EEENS8_IJiiEEEEEESF_SF_NS4_14ResidualFusionEJEEENS4_15FmhaFwdEpilogueIS6_fNS8_IJSB_SB_SB_EEEEENS2_23IndividualTileSchedulerEJEEEEEvNT_6ParamsE --------------------------
	.section	.nv.shared._ZN7cutlass13device_kernelINS_4fmha6kernel28FmhaKernelTmaWarpSpecializedINS1_10collective30FmhaMainloopTmaWarpSpecializedINS_6half_tEffN4cute5tupleIJNS7_1CILi128EEENS9_ILi64EEESB_EEENS8_IJiNS9_ILi1EEENS8_IJiiEEEEEESF_SF_NS4_14ResidualFusionEJEEENS4_15FmhaFwdEpilogueIS6_fNS8_IJSB_SB_SB_EEEEENS2_23IndividualTileSchedulerEJEEEEEvNT_6ParamsE,"aw",@nobits
	.sectionflags	@""
	.align	16
	.zero		1024


//--------------------- .nv.shared.reserved.0     --------------------------
	.section	.nv.shared.reserved.0,"aw",@nobits
	.weak		__nv_reservedSMEM_offset_0_alias
	.size		__nv_reservedSMEM_offset_0_alias, 0, 0
	.other		__nv_reservedSMEM_offset_0_alias,@"STO_CUDA_RESERVED_SHARED STV_DEFAULT"
__nv_reservedSMEM_offset_0_alias:
	.zero		0


//--------------------- .nv.global                --------------------------
	.section	.nv.global,"aw",@nobits
.nv.global:
	.type		_ZN39_INTERNAL_a202db54_4_k_cu_a5e44008_30844cute1_E,@object
	.size		_ZN39_INTERNAL_a202db54_4_k_cu_a5e44008_30844cute1_E,(_ZN39_INTERNAL_a202db54_4_k_cu_a5e44008_30844cuda3std3__45__cpo6cbeginE - _ZN39_INTERNAL_a202db54_4_k_cu_a5e44008_30844cute1_E)
_ZN39_INTERNAL_a202db54_4_k_cu_a5e44008_30844cute1_E:
	.zero		1
	.type		_ZN39_INTERNAL_a202db54_4_k_cu_a5e44008_30844cuda3std3__45__cpo6cbeginE,@object
	.size		_ZN39_INTERNAL_a202db54_4_k_cu_a5e44008_30844cuda3std3__45__cpo6cbeginE,(_ZN39_INTERNAL_a202db54_4_k_cu_a5e44008_30844cuda3std3__48in_placeE - _ZN39_INTERNAL_a202db54_4_k_cu_a5e44008_30844cuda3std3__45__cpo6cbeginE)
_ZN39_INTERNAL_a202db54_4_k_cu_a5e44008_30844cuda3std3__45__cpo6cbeginE:
	.zero		1
	.type		_ZN39_INTERNAL_a202db54_4_k_cu_a5e44008_30844cuda3std3__48in_placeE,@object
	.size		_ZN39_INTERNAL_a202db54_4_k_cu_a5e44008_30844cuda3std3__48in_placeE,(_ZN39_INTERNAL_a202db54_4_k_cu_a5e44008_30844cuda3std6ranges3__45__cpo9iter_moveE - _ZN39_INTERNAL_a202db54_4_k_cu_a5e44008_30844cuda3std3__48in_placeE)
_ZN39_INTERNAL_a202db54_4_k_cu_a5e44008_30844cuda3std3__48in_placeE:
	.zero		1
	.type		_ZN39_INTERNAL_a202db54_4_k_cu_a5e44008_30844cuda3std6ranges3__45__cpo9iter_moveE,@object
	.size		_ZN39_INTERNAL_a202db54_4_k_cu_a5e44008_30844cuda3std6ranges3__45__cpo9iter_moveE,(_ZN39_INTERNAL_a202db54_4_k_cu_a5e44008_30844cuda3std3__45__cpo5beginE - _ZN39_INTERNAL_a202db54_4_k_cu_a5e44008_30844cuda3std6ranges3__45__cpo9iter_moveE)
_ZN39_INTERNAL_a202db54_4_k_cu_a5e44008_30844cuda3std6ranges3__45__cpo9iter_moveE:
	.zero		1
	.type		_ZN39_INTERNAL_a202db54_4_k_cu_a5e44008_30844cuda3std3__45__cpo5beginE,@object
	.size		_ZN39_INTERNAL_a202db54_4_k_cu_a5e44008_30844cuda3std3__45__cpo5beginE,(_ZN39_INTERNAL_a202db54_4_k_cu_a5e44008_30844cuda3std3__441_GLOBAL__N__a202db54_4_k_cu_a5e44008_30846ignoreE - _ZN39_INTERNAL_a202db54_4_k_cu_a5e44008_30844cuda3std3__45__cpo5beginE)
_ZN39_INTERNAL_a202db54_4_k_cu_a5e44008_30844cuda3std3__45__cpo5beginE:
	.zero		1
	.type		_ZN39_INTERNAL_a202db54_4_k_cu_a5e44008_30844cuda3std3__441_GLOBAL__N__a202db54_4_k_cu_a5e44008_30846ignoreE,@object
	.size		_ZN39_INTERNAL_a202db54_4_k_cu_a5e44008_30844cuda3std3__441_GLOBAL__N__a202db54_4_k_cu_a5e44008_30846ignoreE,(_ZN39_INTERNAL_a202db54_4_k_cu_a5e44008_30844cute7productE - _ZN39_INTERNAL_a202db54_4_k_cu_a5e44008_30844cuda3std3__441_GLOBAL__N__a202db54_4_k_cu_a5e44008_30846ignoreE)
_ZN39_INTERNAL_a202db54_4_k_cu_a5e44008_30844cuda3std3__441_GLOBAL__N__a202db54_4_k_cu_a5e44008_30846ignoreE:
	.zero		1
	.type		_ZN39_INTERNAL_a202db54_4_k_cu_a5e44008_30844cute7productE,@object
	.size		_ZN39_INTERNAL_a202db54_4_k_cu_a5e44008_30844cute7productE,(_ZN39_INTERNAL_a202db54_4_k_cu_a5e44008_30844cuda3std3__45__cpo3endE - _ZN39_INTERNAL_a202db54_4_k_cu_a5e44008_30844cute7productE)
_ZN39_INTERNAL_a202db54_4_k_cu_a5e44008_30844cute7productE:
	.zero		1
	.type		_ZN39_INTERNAL_a202db54_4_k_cu_a5e44008_30844cuda3std3__45__cpo3endE,@object
	.size		_ZN39_INTERNAL_a202db54_4_k_cu_a5e44008_30844cuda3std3__45__cpo3endE,(_ZN39_INTERNAL_a202db54_4_k_cu_a5e44008_30844cuda3std3__419piecewise_constructE - _ZN39_INTERNAL_a202db54_4_k_cu_a5e44008_30844cuda3std3__45__cpo3endE)
_ZN39_INTERNAL_a202db54_4_k_cu_a5e44008_30844cuda3std3__45__cpo3endE:
	.zero		1
	.type		_ZN39_INTERNAL_a202db54_4_k_cu_a5e44008_30844cuda3std3__419piecewise_constructE,@object
	.size		_ZN39_INTERNAL_a202db54_4_k_cu_a5e44008_30844cuda3std3__419piecewise_constructE,(_ZN39_INTERNAL_a202db54_4_k_cu_a5e44008_30844cuda3std3__45__cpo4cendE - _ZN39_INTERNAL_a202db54_4_k_cu_a5e44008_30844cuda3std3__419piecewise_constructE)
_ZN39_INTERNAL_a202db54_4_k_cu_a5e44008_30844cuda3std3__419piecewise_constructE:
	.zero		1
	.type		_ZN39_INTERNAL_a202db54_4_k_cu_a5e44008_30844cuda3std3__45__cpo4cendE,@object
	.size		_ZN39_INTERNAL_a202db54_4_k_cu_a5e44008_30844cuda3std3__45__cpo4cendE,(_ZN39_INTERNAL_a202db54_4_k_cu_a5e44008_30844cuda3std6ranges3__45__cpo4swapE - _ZN39_INTERNAL_a202db54_4_k_cu_a5e44008_30844cuda3std3__45__cpo4cendE)
_ZN39_INTERNAL_a202db54_4_k_cu_a5e44008_30844cuda3std3__45__cpo4cendE:
	.zero		1
	.type		_ZN39_INTERNAL_a202db54_4_k_cu_a5e44008_30844cuda3std6ranges3__45__cpo4swapE,@object
	.size		_ZN39_INTERNAL_a202db54_4_k_cu_a5e44008_30844cuda3std6ranges3__45__cpo4swapE,(.L_8 - _ZN39_INTERNAL_a202db54_4_k_cu_a5e44008_30844cuda3std6ranges3__45__cpo4swapE)
_ZN39_INTERNAL_a202db54_4_k_cu_a5e44008_30844cuda3std6ranges3__45__cpo4swapE:
	.zero		1
.L_8:


//--------------------- .nv.constant0._ZN7cutlass13device_kernelINS_4fmha6kernel28FmhaKernelTmaWarpSpecializedINS1_10collective30FmhaMainloopTmaWarpSpecializedINS_6half_tEffN4cute5tupleIJNS7_1CILi128EEENS9_ILi64EEESB_EEENS8_IJiNS9_ILi1EEENS8_IJiiEEEEEESF_SF_NS4_14ResidualFusionEJEEENS4_15FmhaFwdEpilogueIS6_fNS8_IJSB_SB_SB_EEEEENS2_23IndividualTileSchedulerEJEEEEEvNT_6ParamsE --------------------------
	.section	.nv.constant0._ZN7cutlass13device_kernelINS_4fmha6kernel28FmhaKernelTmaWarpSpecializedINS1_10collective30FmhaMainloopTmaWarpSpecializedINS_6half_tEffN4cute5tupleIJNS7_1CILi128EEENS9_ILi64EEESB_EEENS8_IJiNS9_ILi1EEENS8_IJiiEEEEEESF_SF_NS4_14ResidualFusionEJEEENS4_15FmhaFwdEpilogueIS6_fNS8_IJSB_SB_SB_EEEEENS2_23IndividualTileSchedulerEJEEEEEvNT_6ParamsE,"a",@progbits
	.sectionflags	@""
	.align	4
.nv.constant0._ZN7cutlass13device_kernelINS_4fmha6kernel28FmhaKernelTmaWarpSpecializedINS1_10collective30FmhaMainloopTmaWarpSpecializedINS_6half_tEffN4cute5tupleIJNS7_1CILi128EEENS9_ILi64EEESB_EEENS8_IJiNS9_ILi1EEENS8_IJiiEEEEEESF_SF_NS4_14ResidualFusionEJEEENS4_15FmhaFwdEpilogueIS6_fNS8_IJSB_SB_SB_EEEEENS2_23IndividualTileSchedulerEJEEEEEvNT_6ParamsE:
	.zero		2688


//--------------------- SYMBOLS --------------------------

	.type		.nv.reservedSmem.offset0,@object
	.size		.nv.reservedSmem.offset0,0x4
	.type		__assertfail,@function
